def matmul_kernel(
    a_ptr,
    b_ptr,
    c_ptr,
    M,
    N,
    K,
    stride_am,
    stride_ak,
    stride_bk,
    stride_bn,
    stride_cm,
    stride_cn,
    BLOCK_M: tl.constexpr,
    BLOCK_N: tl.constexpr,
    BLOCK_K: tl.constexpr,
    GROUP_M: tl.constexpr,
):
    pid = tl.program_id(axis=0)
    num_pid_m = tl.cdiv(M, BLOCK_M)
    num_pid_n = tl.cdiv(N, BLOCK_N)
    num_pid_in_group = GROUP_M * num_pid_n
    group_id = pid // num_pid_in_group
    first_pid_m = group_id * GROUP_M
    group_size_m = min(num_pid_m - first_pid_m, GROUP_M)
    pid_m = first_pid_m + ((pid % num_pid_in_group) % group_size_m)
    pid_n = (pid % num_pid_in_group) // group_size_m

    offs_am = (pid_m * BLOCK_M + tl.arange(0, BLOCK_M)) % M
    offs_bn = (pid_n * BLOCK_N + tl.arange(0, BLOCK_N)) % N
    offs_k = tl.arange(0, BLOCK_K)
    a_ptrs = a_ptr + offs_am[:, None] * stride_am + offs_k[None, :] * stride_ak
    b_ptrs = b_ptr + offs_k[:, None] * stride_bk + offs_bn[None, :] * stride_bn

    acc = tl.zeros((BLOCK_M, BLOCK_N), dtype=tl.float32)
    for kk in range(0, tl.cdiv(K, BLOCK_K)):
        a = tl.load(a_ptrs, mask=offs_k[None, :] < K - kk * BLOCK_K, other=0.0)
        b = tl.load(b_ptrs, mask=offs_k[:, None] < K - kk * BLOCK_K, other=0.0)
        acc = tl.dot(a, b, acc)
        a_ptrs += BLOCK_K * stride_ak
        b_ptrs += BLOCK_K * stride_bk

    c = acc.to(c_ptr.dtype.element_ty)
    offs_cm = pid_m * BLOCK_M + tl.arange(0, BLOCK_M)
    offs_cn = pid_n * BLOCK_N + tl.arange(0, BLOCK_N)
    c_ptrs = c_ptr + offs_cm[:, None] * stride_cm + offs_cn[None, :] * stride_cn
    mask = (offs_cm[:, None] < M) & (offs_cn[None, :] < N)
    tl.store(c_ptrs, c, mask=mask)

# config = {"BLOCK_K": 32, "BLOCK_M": 64, "BLOCK_N": 64, "GROUP_M": 8, "arch": "sm_90", "dtype": "fp16", "num_ctas": 1, "num_stages": 3, "num_warps": 2}
# arch = sm_90


// ===== COMPILED SASS (sm_90a) =====

	.target	sm_90a

	.elftype	@"ET_EXEC"


//--------------------- .note.nv.tkinfo           --------------------------
	.section	.note.nv.tkinfo,"",@"SHT_NOTE"
	.sectionflags	@"SHF_NOTE_NV_TKINFO"
	.tkinfo
        /*0018*/ 	.word	0x00000002
        /*0030*/ 	.string	""
        /*0030*/ 	.string	"ptxas"
        /*0030*/ 	.string	"Cuda compilation tools, release 13.0, V13.0.88"
        /*0030*/ 	.string	"Build cuda_13.0.r13.0/compiler.36424714_0"
        /*0030*/ 	.string	"-v  -suppress-debug-info  -lineinfo  -arch sm_90a "



//--------------------- .note.nv.cuinfo           --------------------------
	.section	.note.nv.cuinfo,"",@"SHT_NOTE"
	.sectionflags	@"SHF_NOTE_NV_CUINFO"
        /*0018*/ 	.short	0x0002
        /*001a*/ 	.short	0x005a
        /*001c*/ 	.short	0x0082
	.zero		2


//--------------------- .nv.info                  --------------------------
	.section	.nv.info,"",@"SHT_CUDA_INFO"
	.align	4


	//----- nvinfo : EIATTR_REGCOUNT
	.align		4
        /*0000*/ 	.byte	0x04, 0x2f
        /*0002*/ 	.short	(.L_1 - .L_0)
	.align		4
.L_0:
        /*0004*/ 	.word	index@(matmul_kernel)
        /*0008*/ 	.word	0x000000ff


	//----- nvinfo : EIATTR_FRAME_SIZE
	.align		4
.L_1:
        /*000c*/ 	.byte	0x04, 0x11
        /*000e*/ 	.short	(.L_3 - .L_2)
	.align		4
.L_2:
        /*0010*/ 	.word	index@(matmul_kernel)
        /*0014*/ 	.word	0x00000000


	//----- nvinfo : EIATTR_MIN_STACK_SIZE
	.align		4
.L_3:
        /*0018*/ 	.byte	0x04, 0x12
        /*001a*/ 	.short	(.L_5 - .L_4)
	.align		4
.L_4:
        /*001c*/ 	.word	index@(matmul_kernel)
        /*0020*/ 	.word	0x00000000
.L_5:


//--------------------- .nv.compat                --------------------------
	.section	.nv.compat,"",@"SHT_CUDA_COMPAT_INFO"
	.align	4
        /*0000*/ 	.byte	0x02, 0x09, 0x01, 0x00, 0x02, 0x02, 0x01, 0x00, 0x02, 0x05, 0x05, 0x00, 0x03, 0x07, 0x01, 0x01
        /*0010*/ 	.byte	0x02, 0x03, 0x00, 0x00, 0x02, 0x06, 0x01, 0x00, 0x04, 0x0b, 0x08, 0x00, 0x00, 0x00, 0x00, 0x00
        /*0020*/ 	.byte	0x00, 0x00, 0x00, 0x00


//--------------------- .nv.info.matmul_kernel    --------------------------
	.section	.nv.info.matmul_kernel,"",@"SHT_CUDA_INFO"
	.sectionflags	@""
	.align	4


	//----- nvinfo : EIATTR_CUDA_API_VERSION
	.align		4
        /*0000*/ 	.byte	0x04, 0x37
        /*0002*/ 	.short	(.L_7 - .L_6)
.L_6:
        /*0004*/ 	.word	0x00000082


	//----- nvinfo : EIATTR_KPARAM_INFO
	.align		4
.L_7:
        /*0008*/ 	.byte	0x04, 0x17
        /*000a*/ 	.short	(.L_9 - .L_8)
.L_8:
        /*000c*/ 	.word	0x00000000
        /*0010*/ 	.short	0x000d
        /*0012*/ 	.short	0x0048
        /*0014*/ 	.byte	0x00, 0xf4, 0x21, 0x00


	//----- nvinfo : EIATTR_KPARAM_INFO
	.align		4
.L_9:
        /*0018*/ 	.byte	0x04, 0x17
        /*001a*/ 	.short	(.L_11 - .L_10)
.L_10:
        /*001c*/ 	.word	0x00000000
        /*0020*/ 	.short	0x000c
        /*0022*/ 	.short	0x0040
        /*0024*/ 	.byte	0x00, 0xf4, 0x21, 0x00


	//----- nvinfo : EIATTR_KPARAM_INFO
	.align		4
.L_11:
        /*0028*/ 	.byte	0x04, 0x17
        /*002a*/ 	.short	(.L_13 - .L_12)
.L_12:
        /*002c*/ 	.word	0x00000000
        /*0030*/ 	.short	0x000b
        /*0032*/ 	.short	0x0038
        /*0034*/ 	.byte	0x00, 0xf0, 0x11, 0x00


	//----- nvinfo : EIATTR_KPARAM_INFO
	.align		4
.L_13:
        /*0038*/ 	.byte	0x04, 0x17
        /*003a*/ 	.short	(.L_15 - .L_14)
.L_14:
        /*003c*/ 	.word	0x00000000
        /*0040*/ 	.short	0x000a
        /*0042*/ 	.short	0x0034
        /*0044*/ 	.byte	0x00, 0xf0, 0x11, 0x00


	//----- nvinfo : EIATTR_KPARAM_INFO
	.align		4
.L_15:
        /*0048*/ 	.byte	0x04, 0x17
        /*004a*/ 	.short	(.L_17 - .L_16)
.L_16:
        /*004c*/ 	.word	0x00000000
        /*0050*/ 	.short	0x0009
        /*0052*/ 	.short	0x0030
        /*0054*/ 	.byte	0x00, 0xf0, 0x11, 0x00


	//----- nvinfo : EIATTR_KPARAM_INFO
	.align		4
.L_17:
        /*0058*/ 	.byte	0x04, 0x17
        /*005a*/ 	.short	(.L_19 - .L_18)
.L_18:
        /*005c*/ 	.word	0x00000000
        /*0060*/ 	.short	0x0008
        /*0062*/ 	.short	0x002c
        /*0064*/ 	.byte	0x00, 0xf0, 0x11, 0x00


	//----- nvinfo : EIATTR_KPARAM_INFO
	.align		4
.L_19:
        /*0068*/ 	.byte	0x04, 0x17
        /*006a*/ 	.short	(.L_21 - .L_20)
.L_20:
        /*006c*/ 	.word	0x00000000
        /*0070*/ 	.short	0x0007
        /*0072*/ 	.short	0x0028
        /*0074*/ 	.byte	0x00, 0xf0, 0x11, 0x00


	//----- nvinfo : EIATTR_KPARAM_INFO
	.align		4
.L_21:
        /*0078*/ 	.byte	0x04, 0x17
        /*007a*/ 	.short	(.L_23 - .L_22)
.L_22:
        /*007c*/ 	.word	0x00000000
        /*0080*/ 	.short	0x0006
        /*0082*/ 	.short	0x0024
        /*0084*/ 	.byte	0x00, 0xf0, 0x11, 0x00


	//----- nvinfo : EIATTR_KPARAM_INFO
	.align		4
.L_23:
        /*0088*/ 	.byte	0x04, 0x17
        /*008a*/ 	.short	(.L_25 - .L_24)
.L_24:
        /*008c*/ 	.word	0x00000000
        /*0090*/ 	.short	0x0005
        /*0092*/ 	.short	0x0020
        /*0094*/ 	.byte	0x00, 0xf0, 0x11, 0x00


	//----- nvinfo : EIATTR_KPARAM_INFO
	.align		4
.L_25:
        /*0098*/ 	.byte	0x04, 0x17
        /*009a*/ 	.short	(.L_27 - .L_26)
.L_26:
        /*009c*/ 	.word	0x00000000
        /*00a0*/ 	.short	0x0004
        /*00a2*/ 	.short	0x001c
        /*00a4*/ 	.byte	0x00, 0xf0, 0x11, 0x00


	//----- nvinfo : EIATTR_KPARAM_INFO
	.align		4
.L_27:
        /*00a8*/ 	.byte	0x04, 0x17
        /*00aa*/ 	.short	(.L_29 - .L_28)
.L_28:
        /*00ac*/ 	.word	0x00000000
        /*00b0*/ 	.short	0x0003
        /*00b2*/ 	.short	0x0018
        /*00b4*/ 	.byte	0x00, 0xf0, 0x11, 0x00


	//----- nvinfo : EIATTR_KPARAM_INFO
	.align		4
.L_29:
        /*00b8*/ 	.byte	0x04, 0x17
        /*00ba*/ 	.short	(.L_31 - .L_30)
.L_30:
        /*00bc*/ 	.word	0x00000000
        /*00c0*/ 	.short	0x0002
        /*00c2*/ 	.short	0x0010
        /*00c4*/ 	.byte	0x00, 0xf4, 0x21, 0x00


	//----- nvinfo : EIATTR_KPARAM_INFO
	.align		4
.L_31:
        /*00c8*/ 	.byte	0x04, 0x17
        /*00ca*/ 	.short	(.L_33 - .L_32)
.L_32:
        /*00cc*/ 	.word	0x00000000
        /*00d0*/ 	.short	0x0001
        /*00d2*/ 	.short	0x0008
        /*00d4*/ 	.byte	0x00, 0xf4, 0x21, 0x00


	//----- nvinfo : EIATTR_KPARAM_INFO
	.align		4
.L_33:
        /*00d8*/ 	.byte	0x04, 0x17
        /*00da*/ 	.short	(.L_35 - .L_34)
.L_34:
        /*00dc*/ 	.word	0x00000000
        /*00e0*/ 	.short	0x0000
        /*00e2*/ 	.short	0x0000
        /*00e4*/ 	.byte	0x00, 0xf4, 0x21, 0x00


	//----- nvinfo : EIATTR_SPARSE_MMA_MASK
	.align		4
.L_35:
        /*00e8*/ 	.byte	0x03, 0x50
        /*00ea*/ 	.short	0x0000


	//----- nvinfo : EIATTR_MAXREG_COUNT
	.align		4
        /*00ec*/ 	.byte	0x03, 0x1b
        /*00ee*/ 	.short	0x00ff


	//----- nvinfo : EIATTR_NUM_BARRIERS
	.align		4
        /*00f0*/ 	.byte	0x02, 0x4c
        /*00f2*/ 	.byte	0x01
	.zero		1


	//----- nvinfo : EIATTR_MERCURY_ISA_VERSION
	.align		4
        /*00f4*/ 	.byte	0x03, 0x5f
        /*00f6*/ 	.short	0x0101


	//----- nvinfo : EIATTR_EXIT_INSTR_OFFSETS
	.align		4
        /*00f8*/ 	.byte	0x04, 0x1c
        /*00fa*/ 	.short	(.L_37 - .L_36)


	//   ....[0]....
.L_36:
        /*00fc*/ 	.word	0x00006540


	//   ....[1]....
        /*0100*/ 	.word	0x00006570


	//----- nvinfo : EIATTR_REQNTID
	.align		4
.L_37:
        /*0104*/ 	.byte	0x04, 0x10
        /*0106*/ 	.short	(.L_39 - .L_38)
.L_38:
        /*0108*/ 	.word	0x00000040
        /*010c*/ 	.word	0x00000001
        /*0110*/ 	.word	0x00000001


	//----- nvinfo : EIATTR_CBANK_PARAM_SIZE
	.align		4
.L_39:
        /*0114*/ 	.byte	0x03, 0x19
        /*0116*/ 	.short	0x0050


	//----- nvinfo : EIATTR_PARAM_CBANK
	.align		4
        /*0118*/ 	.byte	0x04, 0x0a
        /*011a*/ 	.short	(.L_41 - .L_40)
	.align		4
.L_40:
        /*011c*/ 	.word	index@(.nv.constant0.matmul_kernel)
        /*0120*/ 	.short	0x0210
        /*0122*/ 	.short	0x0050


	//----- nvinfo : EIATTR_SW_WAR
	.align		4
.L_41:
        /*0124*/ 	.byte	0x04, 0x36
        /*0126*/ 	.short	(.L_43 - .L_42)
.L_42:
        /*0128*/ 	.word	0x00000008
.L_43:


//--------------------- .nv.callgraph             --------------------------
	.section	.nv.callgraph,"",@"SHT_CUDA_CALLGRAPH"
	.align	4
	.sectionentsize	8
	.align		4
        /*0000*/ 	.word	0x00000000
	.align		4
        /*0004*/ 	.word	0xffffffff
	.align		4
        /*0008*/ 	.word	0x00000000
	.align		4
        /*000c*/ 	.word	0xfffffffe
	.align		4
        /*0010*/ 	.word	0x00000000
	.align		4
        /*0014*/ 	.word	0xfffffffd
	.align		4
        /*0018*/ 	.word	0x00000000
	.align		4
        /*001c*/ 	.word	0xfffffffc


//--------------------- .text.matmul_kernel       --------------------------
	.section	.text.matmul_kernel,"ax",@progbits
	.align	128
        .global         matmul_kernel
        .type           matmul_kernel,@function
        .size           matmul_kernel,(.L_x_3 - matmul_kernel)
        .other          matmul_kernel,@"STO_CUDA_ENTRY STV_DEFAULT"
matmul_kernel:
.text.matmul_kernel:
[----:B------:R-:W-:Y:S08]  /*0000*/  LDC R1, c[0x0][0x28] ;  /* 0x00000a00ff017b82 */ /* 0x000ff00000000800 */
[----:B------:R-:W0:Y:S01]  /*0010*/  LDC.64 R22, c[0x0][0x228] ;  /* 0x00008a00ff167b82 */ /* 0x000e220000000a00 */
[----:B------:R-:W1:Y:S01]  /*0020*/  S2R R5, SR_CTAID.X ;  /* 0x0000000000057919 */ /* 0x000e620000002500 */
[----:B------:R-:W-:Y:S01]  /*0030*/  UMOV UR5, 0x400 ;  /* 0x0000040000057882 */ /* 0x000fe20000000000 */
[----:B------:R-:W-:-:S02]  /*0040*/  CS2R R96, SRZ ;  /* 0x0000000000607805 */ /* 0x000fc4000001ff00 */
[----:B------:R-:W-:Y:S02]  /*0050*/  CS2R R98, SRZ ;  /* 0x0000000000627805 */ /* 0x000fe4000001ff00 */
[----:B------:R-:W-:Y:S02]  /*0060*/  CS2R R64, SRZ ;  /* 0x0000000000407805 */ /* 0x000fe4000001ff00 */
[----:B------:R-:W-:Y:S02]  /*0070*/  CS2R R66, SRZ ;  /* 0x0000000000427805 */ /* 0x000fe4000001ff00 */
[----:B------:R-:W-:Y:S01]  /*0080*/  CS2R R92, SRZ ;  /* 0x00000000005c7805 */ /* 0x000fe2000001ff00 */
[----:B------:R-:W2:Y:S01]  /*0090*/  LDC R12, c[0x0][0x230] ;  /* 0x00008c00ff0c7b82 */ /* 0x000ea20000000800 */
[----:B------:R-:W-:Y:S02]  /*00a0*/  CS2R R94, SRZ ;  /* 0x00000000005e7805 */ /* 0x000fe4000001ff00 */
[----:B------:R-:W-:-:S02]  /*00b0*/  CS2R R60, SRZ ;  /* 0x00000000003c7805 */ /* 0x000fc4000001ff00 */
[----:B------:R-:W-:Y:S02]  /*00c0*/  CS2R R62, SRZ ;  /* 0x00000000003e7805 */ /* 0x000fe4000001ff00 */
[----:B------:R-:W-:Y:S02]  /*00d0*/  CS2R R88, SRZ ;  /* 0x0000000000587805 */ /* 0x000fe4000001ff00 */
[----:B------:R-:W-:Y:S02]  /*00e0*/  CS2R R90, SRZ ;  /* 0x00000000005a7805 */ /* 0x000fe4000001ff00 */
[----:B------:R-:W-:Y:S02]  /*00f0*/  CS2R R56, SRZ ;  /* 0x0000000000387805 */ /* 0x000fe4000001ff00 */
[----:B------:R-:W-:Y:S01]  /*0100*/  CS2R R58, SRZ ;  /* 0x00000000003a7805 */ /* 0x000fe2000001ff00 */
[----:B------:R-:W3:Y:S01]  /*0110*/  S2UR UR6, SR_CgaCtaId ;  /* 0x00000000000679c3 */ /* 0x000ee20000008800 */
[----:B------:R-:W-:-:S02]  /*0120*/  CS2R R84, SRZ ;  /* 0x0000000000547805 */ /* 0x000fc4000001ff00 */
[----:B------:R-:W-:Y:S02]  /*0130*/  CS2R R86, SRZ ;  /* 0x0000000000567805 */ /* 0x000fe4000001ff00 */
[----:B------:R-:W-:Y:S02]  /*0140*/  CS2R R32, SRZ ;  /* 0x0000000000207805 */ /* 0x000fe4000001ff00 */
[----:B------:R-:W-:Y:S01]  /*0150*/  CS2R R34, SRZ ;  /* 0x0000000000227805 */ /* 0x000fe2000001ff00 */
[----:B0-----:R-:W-:-:S05]  /*0160*/  VIADD R0, R23, 0x3f ;  /* 0x0000003f17007836 */ /* 0x001fca0000000000 */
[----:B------:R-:W-:Y:S01]  /*0170*/  SHF.R.S32.HI R3, RZ, 0x1f, R0 ;  /* 0x0000001fff037819 */ /* 0x000fe20000011400 */
[----:B--2---:R-:W-:-:S03]  /*0180*/  VIADD R12, R12, 0x1f ;  /* 0x0000001f0c0c7836 */ /* 0x004fc60000000000 */
[----:B------:R-:W-:Y:S02]  /*0190*/  LEA.HI R3, R3, R0, RZ, 0x6 ;  /* 0x0000000003037211 */ /* 0x000fe400078f30ff */
[----:B-1----:R-:W-:Y:S02]  /*01a0*/  IABS R8, R5 ;  /* 0x0000000500087213 */ /* 0x002fe40000000000 */
[----:B------:R-:W-:Y:S01]  /*01b0*/  SHF.R.S32.HI R3, RZ, 0x6, R3 ;  /* 0x00000006ff037819 */ /* 0x000fe20000011403 */
[----:B---3--:R-:W-:-:S04]  /*01c0*/  ULEA UR5, UR6, UR5, 0x18 ;  /* 0x0000000506057291 */ /* 0x008fc8000f8ec03f */
[----:B------:R-:W-:Y:S01]  /*01d0*/  IMAD.SHL.U32 R4, R3, 0x8, RZ ;  /* 0x0000000803047824 */ /* 0x000fe200078e00ff */
[----:B------:R-:W-:-:S04]  /*01e0*/  ULDC.64 UR6, c[0x0][0x208] ;  /* 0x0000820000067ab9 */ /* 0x000fc80000000a00 */
[-C--:B------:R-:W-:Y:S02]  /*01f0*/  IABS R7, R4.reuse ;  /* 0x0000000400077213 */ /* 0x080fe40000000000 */
[----:B------:R-:W-:Y:S02]  /*0200*/  IABS R10, R4 ;  /* 0x00000004000a7213 */ /* 0x000fe40000000000 */
[----:B------:R-:W0:Y:S08]  /*0210*/  I2F.RP R0, R7 ;  /* 0x0000000700007306 */ /* 0x000e300000209400 */
[----:B0-----:R-:W0:Y:S02]  /*0220*/  MUFU.RCP R0, R0 ;  /* 0x0000000000007308 */ /* 0x001e240000001000 */
[----:B0-----:R-:W-:-:S02]  /*0230*/  VIADD R2, R0, 0xffffffe ;  /* 0x0ffffffe00027836 */ /* 0x001fc40000000000 */
[----:B------:R-:W-:-:S04]  /*0240*/  IMAD.MOV R0, RZ, RZ, -R10 ;  /* 0x000000ffff007224 */ /* 0x000fc800078e0a0a */
[----:B------:R0:W1:Y:S02]  /*0250*/  F2I.FTZ.U32.TRUNC.NTZ R3, R2 ;  /* 0x0000000200037305 */ /* 0x000064000021f000 */
[----:B0-----:R-:W-:Y:S02]  /*0260*/  IMAD.MOV.U32 R2, RZ, RZ, RZ ;  /* 0x000000ffff027224 */ /* 0x001fe400078e00ff */
[----:B-1----:R-:W-:-:S04]  /*0270*/  IMAD.MOV R6, RZ, RZ, -R3 ;  /* 0x000000ffff067224 */ /* 0x002fc800078e0a03 */
[----:B------:R-:W-:Y:S02]  /*0280*/  IMAD R9, R6, R7, RZ ;  /* 0x0000000706097224 */ /* 0x000fe400078e02ff */
[----:B------:R-:W-:Y:S02]  /*0290*/  IMAD.MOV.U32 R6, RZ, RZ, R8 ;  /* 0x000000ffff067224 */ /* 0x000fe400078e0008 */
[----:B------:R-:W-:-:S06]  /*02a0*/  IMAD.HI.U32 R3, R3, R9, R2 ;  /* 0x0000000903037227 */ /* 0x000fcc00078e0002 */
[----:B------:R-:W-:-:S04]  /*02b0*/  IMAD.HI.U32 R3, R3, R6, RZ ;  /* 0x0000000603037227 */ /* 0x000fc800078e00ff */
[----:B------:R-:W-:-:S05]  /*02c0*/  IMAD R0, R3, R0, R6 ;  /* 0x0000000003007224 */ /* 0x000fca00078e0206 */
[----:B------:R-:W-:-:S13]  /*02d0*/  ISETP.GT.U32.AND P1, PT, R7, R0, PT ;  /* 0x000000000700720c */ /* 0x000fda0003f24070 */
[----:B------:R-:W-:Y:S02]  /*02e0*/  @!P1 IMAD.IADD R0, R0, 0x1, -R7 ;  /* 0x0000000100009824 */ /* 0x000fe400078e0a07 */
[----:B------:R-:W-:Y:S01]  /*02f0*/  @!P1 VIADD R3, R3, 0x1 ;  /* 0x0000000103039836 */ /* 0x000fe20000000000 */
[----:B------:R-:W-:Y:S02]  /*0300*/  ISETP.NE.AND P1, PT, R4, RZ, PT ;  /* 0x000000ff0400720c */ /* 0x000fe40003f25270 */
[----:B------:R-:W-:Y:S02]  /*0310*/  ISETP.GE.U32.AND P0, PT, R0, R7, PT ;  /* 0x000000070000720c */ /* 0x000fe40003f06070 */
[----:B------:R-:W-:-:S04]  /*0320*/  LOP3.LUT R0, R5, R4, RZ, 0x3c, !PT ;  /* 0x0000000405007212 */ /* 0x000fc800078e3cff */
[----:B------:R-:W-:Y:S01]  /*0330*/  ISETP.GE.AND P2, PT, R0, RZ, PT ;  /* 0x000000ff0000720c */ /* 0x000fe20003f46270 */
[----:B------:R-:W-:-:S06]  /*0340*/  VIADD R0, R22, 0x3f ;  /* 0x0000003f16007836 */ /* 0x000fcc0000000000 */
[----:B------:R-:W-:-:S04]  /*0350*/  @P0 VIADD R3, R3, 0x1 ;  /* 0x0000000103030836 */ /* 0x000fc80000000000 */
[----:B------:R-:W-:Y:S01]  /*0360*/  IMAD.MOV.U32 R2, RZ, RZ, R3 ;  /* 0x000000ffff027224 */ /* 0x000fe200078e0003 */
[----:B------:R-:W-:-:S03]  /*0370*/  SHF.R.S32.HI R3, RZ, 0x1f, R0 ;  /* 0x0000001fff037819 */ /* 0x000fc60000011400 */
[----:B------:R-:W-:Y:S01]  /*0380*/  @!P2 IMAD.MOV R2, RZ, RZ, -R2 ;  /* 0x000000ffff02a224 */ /* 0x000fe200078e0a02 */
[----:B------:R-:W-:Y:S02]  /*0390*/  @!P1 LOP3.LUT R2, RZ, R4, RZ, 0x33, !PT ;  /* 0x00000004ff029212 */ /* 0x000fe400078e33ff */
[----:B------:R-:W-:-:S03]  /*03a0*/  LEA.HI R3, R3, R0, RZ, 0x6 ;  /* 0x0000000003037211 */ /* 0x000fc600078f30ff */
[----:B------:R-:W-:Y:S02]  /*03b0*/  IMAD.SHL.U32 R6, R2, 0x8, RZ ;  /* 0x0000000802067824 */ /* 0x000fe400078e00ff */
[----:B------:R-:W-:-:S03]  /*03c0*/  IMAD.MOV R2, RZ, RZ, -R2 ;  /* 0x000000ffff027224 */ /* 0x000fc600078e0a02 */
[----:B------:R-:W-:Y:S01]  /*03d0*/  LEA.HI.SX32 R3, R3, -R6, 0x1a ;  /* 0x8000000603037211 */ /* 0x000fe200078fd2ff */
[----:B------:R-:W-:-:S03]  /*03e0*/  IMAD R8, R4, R2, R5 ;  /* 0x0000000204087224 */ /* 0x000fc600078e0205 */
[----:B------:R-:W-:-:S04]  /*03f0*/  VIMNMX R11, R3, 0x8, PT ;  /* 0x00000008030b7848 */ /* 0x000fc80003fe0100 */
[-C--:B------:R-:W-:Y:S02]  /*0400*/  IABS R7, R11.reuse ;  /* 0x0000000b00077213 */ /* 0x080fe40000000000 */
[----:B------:R-:W-:Y:S02]  /*0410*/  IABS R4, R11 ;  /* 0x0000000b00047213 */ /* 0x000fe40000000000 */
[----:B------:R-:W0:Y:S08]  /*0420*/  I2F.RP R0, R7 ;  /* 0x0000000700007306 */ /* 0x000e300000209400 */
[----:B0-----:R-:W0:Y:S02]  /*0430*/  MUFU.RCP R0, R0 ;  /* 0x0000000000007308 */ /* 0x001e240000001000 */
[----:B0-----:R-:W-:-:S02]  /*0440*/  VIADD R3, R0, 0xffffffe ;  /* 0x0ffffffe00037836 */ /* 0x001fc40000000000 */
[----:B------:R-:W-:Y:S02]  /*0450*/  IMAD.MOV R0, RZ, RZ, -R4 ;  /* 0x000000ffff007224 */ /* 0x000fe400078e0a04 */
[----:B------:R-:W0:Y:S02]  /*0460*/  S2R R4, SR_TID.X ;  /* 0x0000000000047919 */ /* 0x000e240000002100 */
[----:B------:R-:W1:Y:S02]  /*0470*/  F2I.FTZ.U32.TRUNC.NTZ R3, R3 ;  /* 0x0000000300037305 */ /* 0x000e64000021f000 */
[----:B-1----:R-:W-:-:S04]  /*0480*/  IMAD.MOV R9, RZ, RZ, -R3 ;  /* 0x000000ffff097224 */ /* 0x002fc800078e0a03 */
[----:B------:R-:W-:Y:S01]  /*0490*/  IMAD.MOV.U32 R2, RZ, RZ, R9 ;  /* 0x000000ffff027224 */ /* 0x000fe200078e0009 */
[----:B------:R-:W-:-:S03]  /*04a0*/  IABS R9, R8 ;  /* 0x0000000800097213 */ /* 0x000fc60000000000 */
[----:B------:R-:W-:Y:S02]  /*04b0*/  IMAD R5, R2, R7, RZ ;  /* 0x0000000702057224 */ /* 0x000fe400078e02ff */
[----:B------:R-:W-:-:S04]  /*04c0*/  IMAD.MOV.U32 R2, RZ, RZ, RZ ;  /* 0x000000ffff027224 */ /* 0x000fc800078e00ff */
[----:B------:R-:W-:Y:S01]  /*04d0*/  IMAD.HI.U32 R2, R3, R5, R2 ;  /* 0x0000000503027227 */ /* 0x000fe200078e0002 */
[C---:B0-----:R-:W-:Y:S02]  /*04e0*/  LOP3.LUT R3, R4.reuse, 0x20, RZ, 0xc0, !PT ;  /* 0x0000002004037812 */ /* 0x041fe400078ec0ff */
[----:B------:R-:W-:Y:S02]  /*04f0*/  LOP3.LUT R16, R4, 0x3f, RZ, 0xc0, !PT ;  /* 0x0000003f04107812 */ /* 0x000fe400078ec0ff */
[----:B------:R-:W-:Y:S01]  /*0500*/  R2UR UR4, R3 ;  /* 0x00000000030472ca */ /* 0x000fe200000e0000 */
        /* <DEDUP_REMOVED lines=8> */
[----:B------:R-:W-:-:S07]  /*0590*/  ISETP.GE.AND P2, PT, R0, RZ, PT ;  /* 0x000000ff0000720c */ /* 0x000fce0003f46270 */
[----:B------:R-:W-:Y:S01]  /*05a0*/  @P0 VIADD R2, R2, 0x1 ;  /* 0x0000000102020836 */ /* 0x000fe20000000000 */
[----:B------:R-:W-:-:S05]  /*05b0*/  ISETP.GE.AND P0, PT, R12, 0x20, PT ;  /* 0x000000200c00780c */ /* 0x000fca0003f06270 */
[----:B------:R-:W-:Y:S01]  /*05c0*/  @!P2 IMAD.MOV R2, RZ, RZ, -R2 ;  /* 0x000000ffff02a224 */ /* 0x000fe200078e0a02 */
[----:B------:R-:W-:-:S05]  /*05d0*/  @!P1 LOP3.LUT R2, RZ, R11, RZ, 0x33, !PT ;  /* 0x0000000bff029212 */ /* 0x000fca00078e33ff */
[----:B------:R-:W-:Y:S02]  /*05e0*/  IMAD.MOV R0, RZ, RZ, -R2 ;  /* 0x000000ffff007224 */ /* 0x000fe400078e0a02 */
[----:B------:R-:W-:Y:S02]  /*05f0*/  IMAD.SHL.U32 R2, R2, 0x40, RZ ;  /* 0x0000004002027824 */ /* 0x000fe400078e00ff */
[----:B------:R-:W-:-:S04]  /*0600*/  IMAD R0, R11, R0, R8 ;  /* 0x000000000b007224 */ /* 0x000fc800078e0208 */
[----:B------:R-:W-:Y:S01]  /*0610*/  IMAD.IADD R3, R6, 0x1, R0 ;  /* 0x0000000106037824 */ /* 0x000fe200078e0200 */
[----:B------:R-:W-:-:S03]  /*0620*/  LOP3.LUT R0, R4, 0x1f, RZ, 0xc0, !PT ;  /* 0x0000001f04007812 */ /* 0x000fc600078ec0ff */
[----:B------:R-:W-:Y:S01]  /*0630*/  IMAD R3, R3, 0x40, R16 ;  /* 0x0000004003037824 */ /* 0x000fe200078e0210 */
[----:B------:R-:W-:Y:S06]  /*0640*/  @!P0 BRA `(.L_x_0) ;  /* 0x0000004000a48947 */ /* 0x000fec0003800000 */
[----:B------:R-:W-:Y:S01]  /*0650*/  IABS R24, R22 ;  /* 0x0000001600187213 */ /* 0x000fe20000000000 */
[----:B------:R-:W-:Y:S01]  /*0660*/  IMAD.U32 R17, RZ, RZ, UR4 ;  /* 0x00000004ff117e24 */ /* 0x000fe2000f8e00ff */
[----:B------:R-:W-:Y:S01]  /*0670*/  IABS R7, R23 ;  /* 0x0000001700077213 */ /* 0x000fe20000000000 */
[----:B------:R-:W0:Y:S01]  /*0680*/  LDC R175, c[0x0][0x23c] ;  /* 0x00008f00ffaf7b82 */ /* 0x000e220000000800 */
[----:B------:R-:W1:Y:S01]  /*0690*/  I2F.RP R6, R24 ;  /* 0x0000001800067306 */ /* 0x000e620000209400 */
[----:B------:R-:W-:Y:S01]  /*06a0*/  ISETP.GE.AND P3, PT, R3, RZ, PT ;  /* 0x000000ff0300720c */ /* 0x000fe20003f66270 */
[----:B------:R-:W-:Y:S01]  /*06b0*/  ULDC UR8, c[0x0][0x234] ;  /* 0x00008d0000087ab9 */ /* 0x000fe20000000800 */
[----:B------:R-:W-:Y:S01]  /*06c0*/  LEA.HI R17, R17, R2, RZ, 0x1b ;  /* 0x0000000211117211 */ /* 0x000fe200078fd8ff */
[----:B------:R-:W-:Y:S01]  /*06d0*/  ULDC.64 UR10, c[0x0][0x210] ;  /* 0x00008400000a7ab9 */ /* 0x000fe20000000a00 */
[----:B------:R-:W-:Y:S01]  /*06e0*/  IMAD.SHL.U32 R16, R16, 0x2, RZ ;  /* 0x0000000210107824 */ /* 0x000fe200078e00ff */
[----:B------:R-:W-:-:S02]  /*06f0*/  CS2R R112, SRZ ;  /* 0x0000000000707805 */ /* 0x000fc4000001ff00 */
[----:B------:R-:W-:Y:S01]  /*0700*/  IABS R76, R17 ;  /* 0x00000011004c7213 */ /* 0x000fe20000000000 */
[----:B------:R-:W2:Y:S01]  /*0710*/  I2F.RP R5, R7 ;  /* 0x0000000700057306 */ /* 0x000ea20000209400 */
[C---:B------:R-:W-:Y:S01]  /*0720*/  VIADD R15, R17.reuse, 0x3a ;  /* 0x0000003a110f7836 */ /* 0x040fe20000000000 */
[----:B------:R-:W-:Y:S01]  /*0730*/  CS2R R114, SRZ ;  /* 0x0000000000727805 */ /* 0x000fe2000001ff00 */
[C---:B------:R-:W-:Y:S01]  /*0740*/  VIADD R19, R17.reuse, 0x34 ;  /* 0x0000003411137836 */ /* 0x040fe20000000000 */
[----:B------:R-:W-:Y:S01]  /*0750*/  CS2R R108, SRZ ;  /* 0x00000000006c7805 */ /* 0x000fe2000001ff00 */
[C---:B------:R-:W-:Y:S01]  /*0760*/  VIADD R21, R17.reuse, 0x22 ;  /* 0x0000002211157836 */ /* 0x040fe20000000000 */
[----:B------:R-:W-:Y:S01]  /*0770*/  IABS R18, R15 ;  /* 0x0000000f00127213 */ /* 0x000fe20000000000 */
[----:B------:R-:W-:Y:S01]  /*0780*/  VIADD R25, R17, 0x20 ;  /* 0x0000002011197836 */ /* 0x000fe20000000000 */
[----:B-1----:R-:W1:Y:S01]  /*0790*/  MUFU.RCP R6, R6 ;  /* 0x0000000600067308 */ /* 0x002e620000001000 */
[----:B------:R-:W-:Y:S01]  /*07a0*/  ISETP.GE.AND P4, PT, R15, RZ, PT ;  /* 0x000000ff0f00720c */ /* 0x000fe20003f86270 */
[C---:B------:R-:W-:Y:S01]  /*07b0*/  VIADD R15, R17.reuse, 0x36 ;  /* 0x00000036110f7836 */ /* 0x040fe20000000000 */
[----:B------:R-:W-:Y:S01]  /*07c0*/  IABS R42, R21 ;  /* 0x00000015002a7213 */ /* 0x000fe20000000000 */
[C---:B------:R-:W-:Y:S01]  /*07d0*/  VIADD R27, R17.reuse, 0x8 ;  /* 0x00000008111b7836 */ /* 0x040fe20000000000 */
[----:B------:R-:W-:Y:S01]  /*07e0*/  IABS R44, R25 ;  /* 0x00000019002c7213 */ /* 0x000fe20000000000 */
[C---:B------:R-:W-:Y:S01]  /*07f0*/  VIADD R29, R17.reuse, 0x6 ;  /* 0x00000006111d7836 */ /* 0x040fe20000000000 */
[----:B------:R-:W-:Y:S01]  /*0800*/  CS2R R110, SRZ ;  /* 0x00000000006e7805 */ /* 0x000fe2000001ff00 */
[----:B--2---:R-:W2:Y:S01]  /*0810*/  MUFU.RCP R5, R5 ;  /* 0x0000000500057308 */ /* 0x004ea20000001000 */
[----:B------:R-:W-:Y:S01]  /*0820*/  IABS R68, R27 ;  /* 0x0000001b00447213 */ /* 0x000fe20000000000 */
[C---:B------:R-:W-:Y:S01]  /*0830*/  VIADD R31, R17.reuse, 0x4 ;  /* 0x00000004111f7836 */ /* 0x040fe20000000000 */
[----:B------:R-:W-:Y:S01]  /*0840*/  IABS R70, R29 ;  /* 0x0000001d00467213 */ /* 0x000fe20000000000 */
[----:B------:R-:W-:Y:S01]  /*0850*/  VIADD R33, R17, 0x2 ;  /* 0x0000000211217836 */ /* 0x000fe20000000000 */
[----:B------:R-:W-:Y:S01]  /*0860*/  CS2R R104, SRZ ;  /* 0x0000000000687805 */ /* 0x000fe2000001ff00 */
[----:B0-----:R-:W-:Y:S01]  /*0870*/  IMAD R173, R0, R175, RZ ;  /* 0x000000af00ad7224 */ /* 0x001fe200078e02ff */
[----:B------:R-:W-:-:S02]  /*0880*/  CS2R R106, SRZ ;  /* 0x00000000006a7805 */ /* 0x000fc4000001ff00 */
[----:B------:R-:W-:Y:S01]  /*0890*/  CS2R R100, SRZ ;  /* 0x0000000000647805 */ /* 0x000fe2000001ff00 */
[----:B-1----:R-:W-:Y:S01]  /*08a0*/  VIADD R10, R6, 0xffffffe ;  /* 0x0ffffffe060a7836 */ /* 0x002fe20000000000 */
[----:B------:R-:W-:Y:S02]  /*08b0*/  IABS R6, R3 ;  /* 0x0000000300067213 */ /* 0x000fe40000000000 */
[----:B------:R-:W-:Y:S02]  /*08c0*/  CS2R R102, SRZ ;  /* 0x0000000000667805 */ /* 0x000fe4000001ff00 */
[----:B------:R-:W-:Y:S01]  /*08d0*/  IABS R74, R33 ;  /* 0x00000021004a7213 */ /* 0x000fe20000000000 */
[----:B------:R0:W1:Y:S01]  /*08e0*/  F2I.FTZ.U32.TRUNC.NTZ R11, R10 ;  /* 0x0000000a000b7305 */ /* 0x000062000021f000 */
[----:B------:R-:W-:Y:S02]  /*08f0*/  CS2R R96, SRZ ;  /* 0x0000000000607805 */ /* 0x000fe4000001ff00 */
[----:B------:R-:W-:-:S02]  /*0900*/  CS2R R98, SRZ ;  /* 0x0000000000627805 */ /* 0x000fc4000001ff00 */
[----:B------:R-:W-:Y:S01]  /*0910*/  CS2R R92, SRZ ;  /* 0x00000000005c7805 */ /* 0x000fe2000001ff00 */
[----:B--2---:R-:W-:Y:S01]  /*0920*/  VIADD R8, R5, 0xffffffe ;  /* 0x0ffffffe05087836 */ /* 0x004fe20000000000 */
[----:B------:R-:W-:Y:S02]  /*0930*/  CS2R R94, SRZ ;  /* 0x00000000005e7805 */ /* 0x000fe4000001ff00 */
[----:B------:R-:W-:Y:S02]  /*0940*/  CS2R R88, SRZ ;  /* 0x0000000000587805 */ /* 0x000fe4000001ff00 */
[----:B------:R-:W-:Y:S01]  /*0950*/  CS2R R90, SRZ ;  /* 0x00000000005a7805 */ /* 0x000fe2000001ff00 */
[----:B------:R-:W2:Y:S01]  /*0960*/  F2I.FTZ.U32.TRUNC.NTZ R9, R8 ;  /* 0x0000000800097305 */ /* 0x000ea2000021f000 */
[----:B0-----:R-:W-:Y:S01]  /*0970*/  IMAD.MOV.U32 R10, RZ, RZ, RZ ;  /* 0x000000ffff0a7224 */ /* 0x001fe200078e00ff */
[----:B------:R-:W-:Y:S02]  /*0980*/  CS2R R84, SRZ ;  /* 0x0000000000547805 */ /* 0x000fe4000001ff00 */
[----:B------:R-:W-:-:S02]  /*0990*/  CS2R R86, SRZ ;  /* 0x0000000000567805 */ /* 0x000fc4000001ff00 */
[----:B------:R-:W-:Y:S02]  /*09a0*/  CS2R R80, SRZ ;  /* 0x0000000000507805 */ /* 0x000fe4000001ff00 */
[----:B------:R-:W-:Y:S02]  /*09b0*/  CS2R R82, SRZ ;  /* 0x0000000000527805 */ /* 0x000fe4000001ff00 */
[C---:B------:R-:W-:Y:S01]  /*09c0*/  LOP3.LUT R165, R16.reuse, 0x10, RZ, 0x3c, !PT ;  /* 0x0000001010a57812 */ /* 0x040fe200078e3cff */
[--C-:B-1----:R-:W-:Y:S01]  /*09d0*/  IMAD.MOV R13, RZ, RZ, -R11.reuse ;  /* 0x000000ffff0d7224 */ /* 0x102fe200078e0a0b */
[C---:B------:R-:W-:Y:S01]  /*09e0*/  LOP3.LUT R166, R16.reuse, 0x20, RZ, 0x3c, !PT ;  /* 0x0000002010a67812 */ /* 0x040fe200078e3cff */
[----:B------:R-:W-:Y:S01]  /*09f0*/  IMAD.SHL.U32 R175, R175, 0x20, RZ ;  /* 0x00000020afaf7824 */ /* 0x000fe200078e00ff */
[C---:B------:R-:W-:Y:S01]  /*0a00*/  LOP3.LUT R167, R16.reuse, 0x30, RZ, 0x3c, !PT ;  /* 0x0000003010a77812 */ /* 0x040fe200078e3cff */
[----:B------:R-:W-:Y:S01]  /*0a10*/  IMAD R13, R13, R24, RZ ;  /* 0x000000180d0d7224 */ /* 0x000fe200078e02ff */
[C---:B------:R-:W-:Y:S01]  /*0a20*/  LOP3.LUT R168, R16.reuse, 0x40, RZ, 0x3c, !PT ;  /* 0x0000004010a87812 */ /* 0x040fe200078e3cff */
[----:B------:R-:W-:Y:S01]  /*0a30*/  ULEA UR4, UR4, UR5, 0x4 ;  /* 0x0000000504047291 */ /* 0x000fe2000f8e203f */
[C---:B------:R-:W-:Y:S01]  /*0a40*/  LOP3.LUT R169, R16.reuse, 0x50, RZ, 0x3c, !PT ;  /* 0x0000005010a97812 */ /* 0x040fe200078e3cff */
[----:B------:R-:W-:Y:S01]  /*0a50*/  IMAD.HI.U32 R11, R11, R13, R10 ;  /* 0x0000000d0b0b7227 */ /* 0x000fe200078e000a */
[----:B------:R-:W-:-:S02]  /*0a60*/  LOP3.LUT R170, R16, 0x60, RZ, 0x3c, !PT ;  /* 0x0000006010aa7812 */ /* 0x000fc400078e3cff */
[----:B------:R-:W-:Y:S01]  /*0a70*/  LOP3.LUT R171, R16, 0x70, RZ, 0x3c, !PT ;  /* 0x0000007010ab7812 */ /* 0x000fe200078e3cff */
[----:B--2---:R-:W-:Y:S02]  /*0a80*/  IMAD.MOV R8, RZ, RZ, -R9 ;  /* 0x000000ffff087224 */ /* 0x004fe400078e0a09 */
[----:B------:R-:W-:-:S04]  /*0a90*/  IMAD.HI.U32 R11, R11, R6, RZ ;  /* 0x000000060b0b7227 */ /* 0x000fc800078e00ff */
[----:B------:R-:W-:Y:S02]  /*0aa0*/  IMAD R5, R8, R7, RZ ;  /* 0x0000000708057224 */ /* 0x000fe400078e02ff */
[----:B------:R-:W-:Y:S02]  /*0ab0*/  VIADD R13, R17, 0x3e ;  /* 0x0000003e110d7836 */ /* 0x000fe40000000000 */
[----:B------:R-:W-:Y:S02]  /*0ac0*/  IMAD.MOV R11, RZ, RZ, -R11 ;  /* 0x000000ffff0b7224 */ /* 0x000fe400078e0a0b */
[----:B------:R-:W-:Y:S01]  /*0ad0*/  IMAD.MOV.U32 R8, RZ, RZ, RZ ;  /* 0x000000ffff087224 */ /* 0x000fe200078e00ff */
[----:B------:R-:W-:Y:S01]  /*0ae0*/  IABS R10, R13 ;  /* 0x0000000d000a7213 */ /* 0x000fe20000000000 */
[----:B------:R-:W-:Y:S01]  /*0af0*/  IMAD R11, R24, R11, R6 ;  /* 0x0000000b180b7224 */ /* 0x000fe200078e0206 */
[----:B------:R-:W-:Y:S01]  /*0b00*/  ISETP.GE.AND P1, PT, R13, RZ, PT ;  /* 0x000000ff0d00720c */ /* 0x000fe20003f26270 */
[----:B------:R-:W-:Y:S01]  /*0b10*/  IMAD.HI.U32 R8, R9, R5, R8 ;  /* 0x0000000509087227 */ /* 0x000fe200078e0008 */
[----:B------:R-:W-:-:S02]  /*0b20*/  SHF.R.S32.HI R5, RZ, 0x1f, R12 ;  /* 0x0000001fff057819 */ /* 0x000fc4000001140c */
[----:B------:R-:W-:Y:S01]  /*0b30*/  ISETP.GT.U32.AND P0, PT, R24, R11, PT ;  /* 0x0000000b1800720c */ /* 0x000fe20003f04070 */
[----:B------:R-:W-:Y:S01]  /*0b40*/  VIADD R9, R17, 0x3c ;  /* 0x0000003c11097836 */ /* 0x000fe20000000000 */
[----:B------:R-:W-:Y:S01]  /*0b50*/  LEA.HI R12, R5, R12, RZ, 0x5 ;  /* 0x0000000c050c7211 */ /* 0x000fe200078f28ff */
[----:B------:R-:W-:-:S03]  /*0b60*/  IMAD.HI.U32 R6, R8, R10, RZ ;  /* 0x0000000a08067227 */ /* 0x000fc600078e00ff */
[----:B------:R-:W-:Y:S01]  /*0b70*/  IABS R14, R9 ;  /* 0x00000009000e7213 */ /* 0x000fe20000000000 */
[----:B------:R-:W-:Y:S01]  /*0b80*/  IMAD.MOV R6, RZ, RZ, -R6 ;  /* 0x000000ffff067224 */ /* 0x000fe200078e0a06 */
[----:B------:R-:W-:Y:S01]  /*0b90*/  SHF.R.S32.HI R12, RZ, 0x5, R12 ;  /* 0x00000005ff0c7819 */ /* 0x000fe2000001140c */
[----:B------:R-:W-:Y:S02]  /*0ba0*/  VIADD R13, R17, 0x38 ;  /* 0x00000038110d7836 */ /* 0x000fe40000000000 */
[----:B------:R-:W-:Y:S02]  /*0bb0*/  IMAD R10, R7, R6, R10 ;  /* 0x00000006070a7224 */ /* 0x000fe400078e020a */
[----:B------:R-:W-:Y:S01]  /*0bc0*/  @!P0 IMAD.IADD R11, R11, 0x1, -R24 ;  /* 0x000000010b0b8824 */ /* 0x000fe200078e0a18 */
[----:B------:R-:W-:Y:S01]  /*0bd0*/  IABS R20, R13 ;  /* 0x0000000d00147213 */ /* 0x000fe20000000000 */
[----:B------:R-:W-:Y:S01]  /*0be0*/  IMAD.HI.U32 R5, R8, R14, RZ ;  /* 0x0000000e08057227 */ /* 0x000fe200078e00ff */
[----:B------:R-:W-:-:S02]  /*0bf0*/  ISETP.GT.U32.AND P2, PT, R7, R10, PT ;  /* 0x0000000a0700720c */ /* 0x000fc40003f44070 */
[----:B------:R-:W-:Y:S01]  /*0c00*/  ISETP.GT.U32.AND P5, PT, R24, R11, PT ;  /* 0x0000000b1800720c */ /* 0x000fe20003fa4070 */
[----:B------:R-:W-:Y:S01]  /*0c10*/  IMAD.HI.U32 R6, R8, R18, RZ ;  /* 0x0000001208067227 */ /* 0x000fe200078e00ff */
[----:B------:R-:W-:-:S03]  /*0c20*/  ISETP.GE.AND P0, PT, R9, RZ, PT ;  /* 0x000000ff0900720c */ /* 0x000fc60003f06270 */
[----:B------:R-:W-:Y:S02]  /*0c30*/  IMAD.MOV R5, RZ, RZ, -R5 ;  /* 0x000000ffff057224 */ /* 0x000fe400078e0a05 */
[----:B------:R-:W-:Y:S02]  /*0c40*/  IMAD.MOV R6, RZ, RZ, -R6 ;  /* 0x000000ffff067224 */ /* 0x000fe400078e0a06 */
[----:B------:R-:W-:Y:S02]  /*0c50*/  IMAD R14, R7, R5, R14 ;  /* 0x00000005070e7224 */ /* 0x000fe400078e020e */
[----:B------:R-:W-:Y:S02]  /*0c60*/  @!P2 IMAD.IADD R10, R10, 0x1, -R7 ;  /* 0x000000010a0aa824 */ /* 0x000fe400078e0a07 */
[----:B------:R-:W-:Y:S01]  /*0c70*/  @!P5 IMAD.IADD R11, R11, 0x1, -R24 ;  /* 0x000000010b0bd824 */ /* 0x000fe200078e0a18 */
[----:B------:R-:W-:Y:S01]  /*0c80*/  ISETP.NE.AND P5, PT, R22, RZ, PT ;  /* 0x000000ff1600720c */ /* 0x000fe20003fa5270 */
[----:B------:R-:W-:Y:S01]  /*0c90*/  IMAD.HI.U32 R5, R8, R20, RZ ;  /* 0x0000001408057227 */ /* 0x000fe200078e00ff */
[----:B------:R-:W-:-:S02]  /*0ca0*/  ISETP.GT.U32.AND P2, PT, R7, R10, PT ;  /* 0x0000000a0700720c */ /* 0x000fc40003f44070 */
[C---:B------:R-:W-:Y:S01]  /*0cb0*/  ISETP.GT.U32.AND P6, PT, R7.reuse, R14, PT ;  /* 0x0000000e0700720c */ /* 0x040fe20003fc4070 */
[C---:B------:R-:W-:Y:S01]  /*0cc0*/  IMAD R18, R7.reuse, R6, R18 ;  /* 0x0000000607127224 */ /* 0x040fe200078e0212 */
[----:B------:R-:W-:Y:S01]  /*0cd0*/  IABS R24, R19 ;  /* 0x0000001300187213 */ /* 0x000fe20000000000 */
[----:B------:R-:W-:Y:S01]  /*0ce0*/  IMAD.MOV.U32 R6, RZ, RZ, R11 ;  /* 0x000000ffff067224 */ /* 0x000fe200078e000b */
[----:B------:R-:W-:Y:S01]  /*0cf0*/  IABS R11, R15 ;  /* 0x0000000f000b7213 */ /* 0x000fe20000000000 */
[----:B------:R-:W-:Y:S02]  /*0d00*/  IMAD.MOV R5, RZ, RZ, -R5 ;  /* 0x000000ffff057224 */ /* 0x000fe400078e0a05 */
[----:B------:R-:W-:Y:S01]  /*0d10*/  @!P3 IMAD.MOV R6, RZ, RZ, -R6 ;  /* 0x000000ffff06b224 */ /* 0x000fe200078e0a06 */
[C---:B------:R-:W-:Y:S01]  /*0d20*/  ISETP.GT.U32.AND P3, PT, R7.reuse, R18, PT ;  /* 0x000000120700720c */ /* 0x040fe20003f64070 */
[----:B------:R-:W-:Y:S01]  /*0d30*/  IMAD R20, R7, R5, R20 ;  /* 0x0000000507147224 */ /* 0x000fe200078e0214 */
[----:B------:R-:W-:Y:S01]  /*0d40*/  @!P5 LOP3.LUT R6, RZ, R22, RZ, 0x33, !PT ;  /* 0x00000016ff06d212 */ /* 0x000fe200078e33ff */
[----:B------:R-:W-:-:S02]  /*0d50*/  @!P2 IMAD.IADD R10, R10, 0x1, -R7 ;  /* 0x000000010a0aa824 */ /* 0x000fc400078e0a07 */
[----:B------:R-:W-:Y:S01]  /*0d60*/  IMAD.HI.U32 R5, R8, R11, RZ ;  /* 0x0000000b08057227 */ /* 0x000fe200078e00ff */
[----:B------:R-:W-:-:S03]  /*0d70*/  ISETP.GT.U32.AND P2, PT, R7, R20, PT ;  /* 0x000000140700720c */ /* 0x000fc60003f44070 */
[----:B------:R-:W-:Y:S02]  /*0d80*/  IMAD.MOV R22, RZ, RZ, -R5 ;  /* 0x000000ffff167224 */ /* 0x000fe400078e0a05 */
[--C-:B------:R-:W-:Y:S01]  /*0d90*/  @!P6 IMAD.IADD R14, R14, 0x1, -R7.reuse ;  /* 0x000000010e0ee824 */ /* 0x100fe200078e0a07 */
[----:B------:R-:W-:Y:S01]  /*0da0*/  ISETP.GE.AND P6, PT, R13, RZ, PT ;  /* 0x000000ff0d00720c */ /* 0x000fe20003fc6270 */
[----:B------:R-:W-:Y:S02]  /*0db0*/  @!P3 IMAD.IADD R18, R18, 0x1, -R7 ;  /* 0x000000011212b824 */ /* 0x000fe400078e0a07 */
[C---:B------:R-:W-:Y:S01]  /*0dc0*/  IMAD R22, R7.reuse, R22, R11 ;  /* 0x0000001607167224 */ /* 0x040fe200078e020b */
[C---:B------:R-:W-:Y:S01]  /*0dd0*/  ISETP.GT.U32.AND P5, PT, R7.reuse, R14, PT ;  /* 0x0000000e0700720c */ /* 0x040fe20003fa4070 */
[----:B------:R-:W-:Y:S01]  /*0de0*/  IMAD.HI.U32 R9, R8, R24, RZ ;  /* 0x0000001808097227 */ /* 0x000fe200078e00ff */
[----:B------:R-:W-:-:S03]  /*0df0*/  ISETP.GT.U32.AND P3, PT, R7, R18, PT ;  /* 0x000000120700720c */ /* 0x000fc60003f64070 */
[----:B------:R-:W-:Y:S02]  /*0e00*/  @!P2 IMAD.IADD R20, R20, 0x1, -R7 ;  /* 0x000000011414a824 */ /* 0x000fe400078e0a07 */
[----:B------:R-:W-:Y:S02]  /*0e10*/  IMAD.MOV R9, RZ, RZ, -R9 ;  /* 0x000000ffff097224 */ /* 0x000fe400078e0a09 */
[----:B------:R-:W-:Y:S01]  /*0e20*/  VIADD R5, R17, 0x32 ;  /* 0x0000003211057836 */ /* 0x000fe20000000000 */
[C---:B------:R-:W-:Y:S01]  /*0e30*/  ISETP.GT.U32.AND P2, PT, R7.reuse, R20, PT ;  /* 0x000000140700720c */ /* 0x040fe20003f44070 */
[C---:B------:R-:W-:Y:S02]  /*0e40*/  IMAD R24, R7.reuse, R9, R24 ;  /* 0x0000000907187224 */ /* 0x040fe400078e0218 */
[--C-:B------:R-:W-:Y:S01]  /*0e50*/  @!P5 IMAD.IADD R14, R14, 0x1, -R7.reuse ;  /* 0x000000010e0ed824 */ /* 0x100fe200078e0a07 */
[----:B------:R-:W-:Y:S01]  /*0e60*/  IABS R26, R5 ;  /* 0x00000005001a7213 */ /* 0x000fe20000000000 */
[--C-:B------:R-:W-:Y:S01]  /*0e70*/  @!P3 IMAD.IADD R18, R18, 0x1, -R7.reuse ;  /* 0x000000011212b824 */ /* 0x100fe200078e0a07 */
[----:B------:R-:W-:Y:S01]  /*0e80*/  ISETP.GT.U32.AND P3, PT, R7, R22, PT ;  /* 0x000000160700720c */ /* 0x000fe20003f64070 */
[----:B------:R-:W-:Y:S01]  /*0e90*/  VIADD R11, R17, 0x2e ;  /* 0x0000002e110b7836 */ /* 0x000fe20000000000 */
[----:B------:R-:W-:Y:S01]  /*0ea0*/  ISETP.GE.AND P5, PT, R19, RZ, PT ;  /* 0x000000ff1300720c */ /* 0x000fe20003fa6270 */
[----:B------:R-:W-:Y:S01]  /*0eb0*/  @!P0 IMAD.MOV R14, RZ, RZ, -R14 ;  /* 0x000000ffff0e8224 */ /* 0x000fe200078e0a0e */
[----:B------:R-:W-:Y:S01]  /*0ec0*/  ISETP.GE.AND P0, PT, R5, RZ, PT ;  /* 0x000000ff0500720c */ /* 0x000fe20003f06270 */
[----:B------:R-:W-:Y:S01]  /*0ed0*/  VIADD R9, R17, 0x30 ;  /* 0x0000003011097836 */ /* 0x000fe20000000000 */
[----:B------:R-:W-:Y:S01]  /*0ee0*/  IABS R30, R11 ;  /* 0x0000000b001e7213 */ /* 0x000fe20000000000 */
[----:B------:R-:W-:Y:S01]  /*0ef0*/  @!P2 IMAD.IADD R20, R20, 0x1, -R7 ;  /* 0x000000011414a824 */ /* 0x000fe200078e0a07 */
[----:B------:R-:W-:Y:S01]  /*0f00*/  ISETP.GE.AND P2, PT, R11, RZ, PT ;  /* 0x000000ff0b00720c */ /* 0x000fe20003f46270 */
[----:B------:R-:W-:Y:S01]  /*0f10*/  IMAD.HI.U32 R5, R8, R26, RZ ;  /* 0x0000001a08057227 */ /* 0x000fe200078e00ff */
[----:B------:R-:W-:-:S03]  /*0f20*/  IABS R28, R9 ;  /* 0x00000009001c7213 */ /* 0x000fc60000000000 */
[----:B------:R-:W-:Y:S01]  /*0f30*/  @!P6 IMAD.MOV R20, RZ, RZ, -R20 ;  /* 0x000000ffff14e224 */ /* 0x000fe200078e0a14 */
[C---:B------:R-:W-:Y:S01]  /*0f40*/  ISETP.GT.U32.AND P6, PT, R7.reuse, R24, PT ;  /* 0x000000180700720c */ /* 0x040fe20003fc4070 */
[----:B------:R-:W-:Y:S02]  /*0f50*/  @!P3 IMAD.IADD R22, R22, 0x1, -R7 ;  /* 0x000000011616b824 */ /* 0x000fe400078e0a07 */
[----:B------:R-:W-:Y:S02]  /*0f60*/  IMAD.MOV R11, RZ, RZ, -R5 ;  /* 0x000000ffff0b7224 */ /* 0x000fe400078e0a05 */
[----:B------:R-:W-:Y:S01]  /*0f70*/  @!P4 IMAD.MOV R18, RZ, RZ, -R18 ;  /* 0x000000ffff12c224 */ /* 0x000fe200078e0a12 */
[C---:B------:R-:W-:Y:S01]  /*0f80*/  ISETP.GT.U32.AND P3, PT, R7.reuse, R22, PT ;  /* 0x000000160700720c */ /* 0x040fe20003f64070 */
[----:B------:R-:W-:Y:S01]  /*0f90*/  IMAD R26, R7, R11, R26 ;  /* 0x0000000b071a7224 */ /* 0x000fe200078e021a */
[----:B------:R-:W-:Y:S01]  /*0fa0*/  ISETP.GE.AND P4, PT, R9, RZ, PT ;  /* 0x000000ff0900720c */ /* 0x000fe20003f86270 */
[----:B------:R-:W-:-:S04]  /*0fb0*/  IMAD.HI.U32 R9, R8, R28, RZ ;  /* 0x0000001c08097227 */ /* 0x000fc800078e00ff */
[--C-:B------:R-:W-:Y:S02]  /*0fc0*/  @!P6 IMAD.IADD R24, R24, 0x1, -R7.reuse ;  /* 0x000000011818e824 */ /* 0x100fe400078e0a07 */
[----:B------:R-:W-:Y:S01]  /*0fd0*/  @!P1 IMAD.MOV R10, RZ, RZ, -R10 ;  /* 0x000000ffff0a9224 */ /* 0x000fe200078e0a0a */
[----:B------:R-:W-:Y:S01]  /*0fe0*/  ISETP.GE.AND P1, PT, R15, RZ, PT ;  /* 0x000000ff0f00720c */ /* 0x000fe20003f26270 */
[----:B------:R-:W-:Y:S01]  /*0ff0*/  VIADD R15, R17, 0x2a ;  /* 0x0000002a110f7836 */ /* 0x000fe20000000000 */
[C---:B------:R-:W-:Y:S01]  /*1000*/  ISETP.GT.U32.AND P6, PT, R7.reuse, R24, PT ;  /* 0x000000180700720c */ /* 0x040fe20003fc4070 */
[----:B------:R-:W-:Y:S01]  /*1010*/  @!P3 IMAD.IADD R22, R22, 0x1, -R7 ;  /* 0x000000011616b824 */ /* 0x000fe200078e0a07 */
[----:B------:R-:W-:Y:S01]  /*1020*/  ISETP.GT.U32.AND P3, PT, R7, R26, PT ;  /* 0x0000001a0700720c */ /* 0x000fe20003f64070 */
[----:B------:R-:W-:Y:S01]  /*1030*/  IMAD.MOV R9, RZ, RZ, -R9 ;  /* 0x000000ffff097224 */ /* 0x000fe200078e0a09 */
[----:B------:R-:W-:Y:S01]  /*1040*/  IABS R34, R15 ;  /* 0x0000000f00227213 */ /* 0x000fe20000000000 */
[----:B------:R-:W-:-:S02]  /*1050*/  VIADD R13, R17, 0x2c ;  /* 0x0000002c110d7836 */ /* 0x000fc40000000000 */
[----:B------:R-:W-:Y:S02]  /*1060*/  IMAD R28, R7, R9, R28 ;  /* 0x00000009071c7224 */ /* 0x000fe400078e021c */
[----:B------:R-:W-:Y:S01]  /*1070*/  IMAD.HI.U32 R5, R8, R30, RZ ;  /* 0x0000001e08057227 */ /* 0x000fe200078e00ff */
[----:B------:R-:W-:-:S03]  /*1080*/  IABS R32, R13 ;  /* 0x0000000d00207213 */ /* 0x000fc60000000000 */
[----:B------:R-:W-:Y:S01]  /*1090*/  @!P6 IMAD.IADD R24, R24, 0x1, -R7 ;  /* 0x000000011818e824 */ /* 0x000fe200078e0a07 */
[----:B------:R-:W-:Y:S01]  /*10a0*/  ISETP.GT.U32.AND P6, PT, R7, R28, PT ;  /* 0x0000001c0700720c */ /* 0x000fe20003fc4070 */
[----:B------:R-:W-:-:S04]  /*10b0*/  IMAD.HI.U32 R9, R8, R34, RZ ;  /* 0x0000002208097227 */ /* 0x000fc800078e00ff */
[----:B------:R-:W-:Y:S02]  /*10c0*/  @!P3 IMAD.IADD R26, R26, 0x1, -R7 ;  /* 0x000000011a1ab824 */ /* 0x000fe400078e0a07 */
[----:B------:R-:W-:Y:S02]  /*10d0*/  IMAD.MOV R5, RZ, RZ, -R5 ;  /* 0x000000ffff057224 */ /* 0x000fe400078e0a05 */
[----:B------:R-:W-:Y:S01]  /*10e0*/  IMAD.MOV R9, RZ, RZ, -R9 ;  /* 0x000000ffff097224 */ /* 0x000fe200078e0a09 */
[C---:B------:R-:W-:Y:S01]  /*10f0*/  ISETP.GT.U32.AND P3, PT, R7.reuse, R26, PT ;  /* 0x0000001a0700720c */ /* 0x040fe20003f64070 */
[----:B------:R-:W-:Y:S02]  /*1100*/  IMAD R30, R7, R5, R30 ;  /* 0x00000005071e7224 */ /* 0x000fe400078e021e */
[----:B------:R-:W-:-:S04]  /*1110*/  IMAD.HI.U32 R5, R8, R32, RZ ;  /* 0x0000002008057227 */ /* 0x000fc800078e00ff */
[C---:B------:R-:W-:Y:S02]  /*1120*/  IMAD R34, R7.reuse, R9, R34 ;  /* 0x0000000907227224 */ /* 0x040fe400078e0222 */
[----:B------:R-:W-:Y:S02]  /*1130*/  IMAD.MOV R5, RZ, RZ, -R5 ;  /* 0x000000ffff057224 */ /* 0x000fe400078e0a05 */
[----:B------:R-:W-:Y:S01]  /*1140*/  @!P6 IMAD.IADD R28, R28, 0x1, -R7 ;  /* 0x000000011c1ce824 */ /* 0x000fe200078e0a07 */
[----:B------:R-:W-:Y:S01]  /*1150*/  ISETP.GT.U32.AND P6, PT, R7, R34, PT ;  /* 0x000000220700720c */ /* 0x000fe20003fc4070 */
[----:B------:R-:W-:Y:S02]  /*1160*/  VIADD R11, R17, 0x28 ;  /* 0x00000028110b7836 */ /* 0x000fe40000000000 */
[----:B------:R-:W-:Y:S01]  /*1170*/  @!P1 IMAD.MOV R22, RZ, RZ, -R22 ;  /* 0x000000ffff169224 */ /* 0x000fe200078e0a16 */
[C---:B------:R-:W-:Y:S01]  /*1180*/  ISETP.GT.U32.AND P1, PT, R7.reuse, R30, PT ;  /* 0x0000001e0700720c */ /* 0x040fe20003f24070 */
[----:B------:R-:W-:Y:S01]  /*1190*/  IMAD R32, R7, R5, R32 ;  /* 0x0000000507207224 */ /* 0x000fe200078e0220 */
[----:B------:R-:W-:Y:S01]  /*11a0*/  IABS R36, R11 ;  /* 0x0000000b00247213 */ /* 0x000fe20000000000 */
[----:B------:R-:W-:-:S02]  /*11b0*/  VIADD R19, R17, 0x26 ;  /* 0x0000002611137836 */ /* 0x000fc40000000000 */
[----:B------:R-:W-:Y:S01]  /*11c0*/  @!P5 IMAD.MOV R24, RZ, RZ, -R24 ;  /* 0x000000ffff18d224 */ /* 0x000fe200078e0a18 */
[----:B------:R-:W-:Y:S01]  /*11d0*/  ISETP.GT.U32.AND P5, PT, R7, R32, PT ;  /* 0x000000200700720c */ /* 0x000fe20003fa4070 */
[----:B------:R-:W-:Y:S01]  /*11e0*/  @!P3 IMAD.IADD R26, R26, 0x1, -R7 ;  /* 0x000000011a1ab824 */ /* 0x000fe200078e0a07 */
[----:B------:R-:W-:Y:S01]  /*11f0*/  ISETP.GE.AND P3, PT, R13, RZ, PT ;  /* 0x000000ff0d00720c */ /* 0x000fe20003f66270 */
[----:B------:R-:W-:Y:S01]  /*1200*/  VIADD R13, R17, 0x24 ;  /* 0x00000024110d7836 */ /* 0x000fe20000000000 */
[----:B------:R-:W-:Y:S01]  /*1210*/  IABS R38, R19 ;  /* 0x0000001300267213 */ /* 0x000fe20000000000 */
[----:B------:R-:W-:-:S03]  /*1220*/  IMAD.HI.U32 R5, R8, R36, RZ ;  /* 0x0000002408057227 */ /* 0x000fc600078e00ff */
[----:B------:R-:W-:Y:S01]  /*1230*/  IABS R40, R13 ;  /* 0x0000000d00287213 */ /* 0x000fe20000000000 */
[----:B------:R-:W-:Y:S02]  /*1240*/  @!P6 IMAD.IADD R34, R34, 0x1, -R7 ;  /* 0x000000012222e824 */ /* 0x000fe400078e0a07 */
[----:B------:R-:W-:-:S03]  /*1250*/  IMAD.HI.U32 R9, R8, R38, RZ ;  /* 0x0000002608097227 */ /* 0x000fc600078e00ff */
[C---:B------:R-:W-:Y:S01]  /*1260*/  ISETP.GT.U32.AND P6, PT, R7.reuse, R34, PT ;  /* 0x000000220700720c */ /* 0x040fe20003fc4070 */
[----:B------:R-:W-:Y:S02]  /*1270*/  IMAD.MOV R5, RZ, RZ, -R5 ;  /* 0x000000ffff057224 */ /* 0x000fe400078e0a05 */
[----:B------:R-:W-:Y:S01]  /*1280*/  @!P1 IMAD.IADD R30, R30, 0x1, -R7 ;  /* 0x000000011e1e9824 */ /* 0x000fe200078e0a07 */
[C---:B------:R-:W-:Y:S01]  /*1290*/  ISETP.GT.U32.AND P1, PT, R7.reuse, R28, PT ;  /* 0x0000001c0700720c */ /* 0x040fe20003f24070 */
[----:B------:R-:W-:Y:S02]  /*12a0*/  IMAD.MOV R9, RZ, RZ, -R9 ;  /* 0x000000ffff097224 */ /* 0x000fe400078e0a09 */
[----:B------:R-:W-:Y:S02]  /*12b0*/  IMAD R36, R7, R5, R36 ;  /* 0x0000000507247224 */ /* 0x000fe400078e0224 */
[----:B------:R-:W-:-:S04]  /*12c0*/  IMAD.HI.U32 R5, R8, R40, RZ ;  /* 0x0000002808057227 */ /* 0x000fc800078e00ff */
[----:B------:R-:W-:Y:S01]  /*12d0*/  @!P5 IMAD.IADD R32, R32, 0x1, -R7 ;  /* 0x000000012020d824 */ /* 0x000fe200078e0a07 */
[C---:B------:R-:W-:Y:S01]  /*12e0*/  ISETP.GT.U32.AND P5, PT, R7.reuse, R30, PT ;  /* 0x0000001e0700720c */ /* 0x040fe20003fa4070 */
[C---:B------:R-:W-:Y:S02]  /*12f0*/  IMAD R38, R7.reuse, R9, R38 ;  /* 0x0000000907267224 */ /* 0x040fe400078e0226 */
[----:B------:R-:W-:Y:S02]  /*1300*/  IMAD.MOV R9, RZ, RZ, -R5 ;  /* 0x000000ffff097224 */ /* 0x000fe400078e0a05 */
[----:B------:R-:W-:Y:S01]  /*1310*/  @!P0 IMAD.MOV R26, RZ, RZ, -R26 ;  /* 0x000000ffff1a8224 */ /* 0x000fe200078e0a1a */
[C---:B------:R-:W-:Y:S01]  /*1320*/  ISETP.GT.U32.AND P0, PT, R7.reuse, R32, PT ;  /* 0x000000200700720c */ /* 0x040fe20003f04070 */
[C---:B------:R-:W-:Y:S02]  /*1330*/  IMAD R40, R7.reuse, R9, R40 ;  /* 0x0000000907287224 */ /* 0x040fe400078e0228 */
[--C-:B------:R-:W-:Y:S01]  /*1340*/  @!P1 IMAD.IADD R28, R28, 0x1, -R7.reuse ;  /* 0x000000011c1c9824 */ /* 0x100fe200078e0a07 */
[C---:B------:R-:W-:Y:S01]  /*1350*/  ISETP.GT.U32.AND P1, PT, R7.reuse, R36, PT ;  /* 0x000000240700720c */ /* 0x040fe20003f24070 */
[--C-:B------:R-:W-:Y:S01]  /*1360*/  @!P6 IMAD.IADD R34, R34, 0x1, -R7.reuse ;  /* 0x000000012222e824 */ /* 0x100fe200078e0a07 */
[C---:B------:R-:W-:Y:S01]  /*1370*/  ISETP.GT.U32.AND P6, PT, R7.reuse, R40, PT ;  /* 0x000000280700720c */ /* 0x040fe20003fc4070 */
[----:B------:R-:W-:Y:S01]  /*1380*/  @!P5 IMAD.IADD R30, R30, 0x1, -R7 ;  /* 0x000000011e1ed824 */ /* 0x000fe200078e0a07 */
[----:B------:R-:W-:Y:S01]  /*1390*/  ISETP.GT.U32.AND P5, PT, R7, R38, PT ;  /* 0x000000260700720c */ /* 0x000fe20003fa4070 */
[----:B------:R-:W-:-:S04]  /*13a0*/  IMAD.HI.U32 R5, R8, R42, RZ ;  /* 0x0000002a08057227 */ /* 0x000fc800078e00ff */
[--C-:B------:R-:W-:Y:S01]  /*13b0*/  @!P0 IMAD.IADD R32, R32, 0x1, -R7.reuse ;  /* 0x0000000120208824 */ /* 0x100fe200078e0a07 */
[----:B------:R-:W-:Y:S01]  /*13c0*/  ISETP.GE.AND P0, PT, R15, RZ, PT ;  /* 0x000000ff0f00720c */ /* 0x000fe20003f06270 */
[----:B------:R-:W-:Y:S02]  /*13d0*/  @!P2 IMAD.MOV R30, RZ, RZ, -R30 ;  /* 0x000000ffff1ea224 */ /* 0x000fe400078e0a1e */
[--C-:B------:R-:W-:Y:S01]  /*13e0*/  @!P1 IMAD.IADD R36, R36, 0x1, -R7.reuse ;  /* 0x0000000124249824 */ /* 0x100fe200078e0a07 */
[----:B------:R-:W-:Y:S01]  /*13f0*/  ISETP.GE.AND P1, PT, R11, RZ, PT ;  /* 0x000000ff0b00720c */ /* 0x000fe20003f26270 */
[----:B------:R-:W-:Y:S02]  /*1400*/  VIADD R11, R17, 0x1e ;  /* 0x0000001e110b7836 */ /* 0x000fe40000000000 */
[----:B------:R-:W-:Y:S01]  /*1410*/  @!P6 IMAD.IADD R40, R40, 0x1, -R7 ;  /* 0x000000012828e824 */ /* 0x000fe200078e0a07 */
[C---:B------:R-:W-:Y:S01]  /*1420*/  ISETP.GT.U32.AND P6, PT, R7.reuse, R36, PT ;  /* 0x000000240700720c */ /* 0x040fe20003fc4070 */
[----:B------:R-:W-:Y:S01]  /*1430*/  IMAD.MOV R5, RZ, RZ, -R5 ;  /* 0x000000ffff057224 */ /* 0x000fe200078e0a05 */
[----:B------:R-:W-:Y:S01]  /*1440*/  IABS R46, R11 ;  /* 0x0000000b002e7213 */ /* 0x000fe20000000000 */
[----:B------:R-:W-:Y:S01]  /*1450*/  IMAD.HI.U32 R9, R8, R44, RZ ;  /* 0x0000002c08097227 */ /* 0x000fe200078e00ff */
[----:B------:R-:W-:-:S03]  /*1460*/  ISETP.GT.U32.AND P2, PT, R7, R40, PT ;  /* 0x000000280700720c */ /* 0x000fc60003f44070 */
[----:B------:R-:W-:Y:S01]  /*1470*/  @!P0 IMAD.MOV R34, RZ, RZ, -R34 ;  /* 0x000000ffff228224 */ /* 0x000fe200078e0a22 */
[----:B------:R-:W-:Y:S01]  /*1480*/  ISETP.GE.AND P0, PT, R13, RZ, PT ;  /* 0x000000ff0d00720c */ /* 0x000fe20003f06270 */
[----:B------:R-:W-:Y:S02]  /*1490*/  IMAD R42, R7, R5, R42 ;  /* 0x00000005072a7224 */ /* 0x000fe400078e022a */
[----:B------:R-:W-:-:S04]  /*14a0*/  IMAD.HI.U32 R5, R8, R46, RZ ;  /* 0x0000002e08057227 */ /* 0x000fc800078e00ff */
[----:B------:R-:W-:Y:S02]  /*14b0*/  IMAD.MOV R5, RZ, RZ, -R5 ;  /* 0x000000ffff057224 */ /* 0x000fe400078e0a05 */
[----:B------:R-:W-:Y:S01]  /*14c0*/  @!P2 IMAD.IADD R40, R40, 0x1, -R7 ;  /* 0x000000012828a824 */ /* 0x000fe200078e0a07 */
[----:B------:R-:W-:Y:S01]  /*14d0*/  ISETP.GE.AND P2, PT, R25, RZ, PT ;  /* 0x000000ff1900720c */ /* 0x000fe20003f46270 */
[C---:B------:R-:W-:Y:S02]  /*14e0*/  IMAD R46, R7.reuse, R5, R46 ;  /* 0x00000005072e7224 */ /* 0x040fe400078e022e */
[----:B------:R-:W-:Y:S02]  /*14f0*/  @!P0 IMAD.MOV R40, RZ, RZ, -R40 ;  /* 0x000000ffff288224 */ /* 0x000fe400078e0a28 */
[----:B------:R-:W-:Y:S01]  /*1500*/  IMAD.MOV R9, RZ, RZ, -R9 ;  /* 0x000000ffff097224 */ /* 0x000fe200078e0a09 */
[----:B------:R-:W-:Y:S01]  /*1510*/  ISETP.GT.U32.AND P0, PT, R7, R46, PT ;  /* 0x0000002e0700720c */ /* 0x000fe20003f04070 */
[----:B------:R-:W-:-:S02]  /*1520*/  VIADD R15, R17, 0x1c ;  /* 0x0000001c110f7836 */ /* 0x000fc40000000000 */
[--C-:B------:R-:W-:Y:S01]  /*1530*/  @!P5 IMAD.IADD R38, R38, 0x1, -R7.reuse ;  /* 0x000000012626d824 */ /* 0x100fe200078e0a07 */
[----:B------:R-:W-:Y:S01]  /*1540*/  ISETP.GE.AND P5, PT, R19, RZ, PT ;  /* 0x000000ff1300720c */ /* 0x000fe20003fa6270 */
[C---:B------:R-:W-:Y:S01]  /*1550*/  IMAD R44, R7.reuse, R9, R44 ;  /* 0x00000009072c7224 */ /* 0x040fe200078e022c */
[----:B------:R-:W-:Y:S01]  /*1560*/  IABS R48, R15 ;  /* 0x0000000f00307213 */ /* 0x000fe20000000000 */
[----:B------:R-:W-:Y:S01]  /*1570*/  @!P3 IMAD.MOV R32, RZ, RZ, -R32 ;  /* 0x000000ffff20b224 */ /* 0x000fe200078e0a20 */
[C---:B------:R-:W-:Y:S01]  /*1580*/  ISETP.GT.U32.AND P3, PT, R7.reuse, R42, PT ;  /* 0x0000002a0700720c */ /* 0x040fe20003f64070 */
[----:B------:R-:W-:Y:S01]  /*1590*/  @!P4 IMAD.MOV R28, RZ, RZ, -R28 ;  /* 0x000000ffff1cc224 */ /* 0x000fe200078e0a1c */
[C---:B------:R-:W-:Y:S01]  /*15a0*/  ISETP.GT.U32.AND P4, PT, R7.reuse, R38, PT ;  /* 0x000000260700720c */ /* 0x040fe20003f84070 */
[--C-:B------:R-:W-:Y:S01]  /*15b0*/  @!P6 IMAD.IADD R36, R36, 0x1, -R7.reuse ;  /* 0x000000012424e824 */ /* 0x100fe200078e0a07 */
[----:B------:R-:W-:Y:S01]  /*15c0*/  ISETP.GT.U32.AND P6, PT, R7, R44, PT ;  /* 0x0000002c0700720c */ /* 0x000fe20003fc4070 */
[----:B------:R-:W-:-:S02]  /*15d0*/  @!P0 IMAD.IADD R46, R46, 0x1, -R7 ;  /* 0x000000012e2e8824 */ /* 0x000fc400078e0a07 */
[----:B------:R-:W-:-:S03]  /*15e0*/  IMAD.HI.U32 R9, R8, R48, RZ ;  /* 0x0000003008097227 */ /* 0x000fc600078e00ff */
[----:B------:R-:W-:Y:S01]  /*15f0*/  ISETP.GT.U32.AND P0, PT, R7, R46, PT ;  /* 0x0000002e0700720c */ /* 0x000fe20003f04070 */
[----:B------:R-:W-:Y:S02]  /*1600*/  IMAD.MOV R9, RZ, RZ, -R9 ;  /* 0x000000ffff097224 */ /* 0x000fe400078e0a09 */
[--C-:B------:R-:W-:Y:S01]  /*1610*/  @!P3 IMAD.IADD R42, R42, 0x1, -R7.reuse ;  /* 0x000000012a2ab824 */ /* 0x100fe200078e0a07 */
[----:B------:R-:W-:Y:S01]  /*1620*/  ISETP.GE.AND P3, PT, R11, RZ, PT ;  /* 0x000000ff0b00720c */ /* 0x000fe20003f66270 */
[----:B------:R-:W-:Y:S02]  /*1630*/  IMAD R48, R7, R9, R48 ;  /* 0x0000000907307224 */ /* 0x000fe400078e0230 */
[--C-:B------:R-:W-:Y:S01]  /*1640*/  @!P4 IMAD.IADD R38, R38, 0x1, -R7.reuse ;  /* 0x000000012626c824 */ /* 0x100fe200078e0a07 */
[----:B------:R-:W-:Y:S01]  /*1650*/  ISETP.GE.AND P4, PT, R21, RZ, PT ;  /* 0x000000ff1500720c */ /* 0x000fe20003f86270 */
[--C-:B------:R-:W-:Y:S01]  /*1660*/  @!P6 IMAD.IADD R44, R44, 0x1, -R7.reuse ;  /* 0x000000012c2ce824 */ /* 0x100fe200078e0a07 */
[----:B------:R-:W-:Y:S01]  /*1670*/  ISETP.GE.AND P6, PT, R15, RZ, PT ;  /* 0x000000ff0f00720c */ /* 0x000fe20003fc6270 */
[----:B------:R-:W-:Y:S01]  /*1680*/  @!P1 IMAD.MOV R36, RZ, RZ, -R36 ;  /* 0x000000ffff249224 */ /* 0x000fe200078e0a24 */
[C---:B------:R-:W-:Y:S01]  /*1690*/  ISETP.GT.U32.AND P1, PT, R7.reuse, R42, PT ;  /* 0x0000002a0700720c */ /* 0x040fe20003f24070 */
[----:B------:R-:W-:Y:S01]  /*16a0*/  @!P0 IMAD.IADD R46, R46, 0x1, -R7 ;  /* 0x000000012e2e8824 */ /* 0x000fe200078e0a07 */
[C---:B------:R-:W-:Y:S01]  /*16b0*/  ISETP.GT.U32.AND P0, PT, R7.reuse, R48, PT ;  /* 0x000000300700720c */ /* 0x040fe20003f04070 */
[----:B------:R-:W-:Y:S01]  /*16c0*/  @!P5 IMAD.MOV R38, RZ, RZ, -R38 ;  /* 0x000000ffff26d224 */ /* 0x000fe200078e0a26 */
[----:B------:R-:W-:Y:S01]  /*16d0*/  ISETP.GT.U32.AND P5, PT, R7, R44, PT ;  /* 0x0000002c0700720c */ /* 0x000fe20003fa4070 */
[----:B------:R-:W-:-:S02]  /*16e0*/  VIADD R5, R17, 0x1a ;  /* 0x0000001a11057836 */ /* 0x000fc40000000000 */
[C---:B------:R-:W-:Y:S02]  /*16f0*/  VIADD R9, R17.reuse, 0x18 ;  /* 0x0000001811097836 */ /* 0x040fe40000000000 */
[C---:B------:R-:W-:Y:S01]  /*1700*/  VIADD R11, R17.reuse, 0x16 ;  /* 0x00000016110b7836 */ /* 0x040fe20000000000 */
[----:B------:R-:W-:Y:S01]  /*1710*/  IABS R50, R5 ;  /* 0x0000000500327213 */ /* 0x000fe20000000000 */
[----:B------:R-:W-:Y:S01]  /*1720*/  VIADD R13, R17, 0x14 ;  /* 0x00000014110d7836 */ /* 0x000fe20000000000 */
[----:B------:R-:W-:Y:S01]  /*1730*/  IABS R52, R9 ;  /* 0x0000000900347213 */ /* 0x000fe20000000000 */
[--C-:B------:R-:W-:Y:S01]  /*1740*/  @!P1 IMAD.IADD R42, R42, 0x1, -R7.reuse ;  /* 0x000000012a2a9824 */ /* 0x100fe200078e0a07 */
[----:B------:R-:W-:Y:S01]  /*1750*/  ISETP.GE.AND P1, PT, R5, RZ, PT ;  /* 0x000000ff0500720c */ /* 0x000fe20003f26270 */
[----:B------:R-:W-:Y:S01]  /*1760*/  @!P0 IMAD.IADD R48, R48, 0x1, -R7 ;  /* 0x0000000130308824 */ /* 0x000fe200078e0a07 */
[----:B------:R-:W-:Y:S01]  /*1770*/  IABS R54, R11 ;  /* 0x0000000b00367213 */ /* 0x000fe20000000000 */
[----:B------:R-:W-:Y:S01]  /*1780*/  IMAD.HI.U32 R5, R8, R50, RZ ;  /* 0x0000003208057227 */ /* 0x000fe200078e00ff */
[----:B------:R-:W-:-:S02]  /*1790*/  IABS R56, R13 ;  /* 0x0000000d00387213 */ /* 0x000fc40000000000 */
[----:B------:R-:W-:Y:S01]  /*17a0*/  ISETP.GT.U32.AND P0, PT, R7, R48, PT ;  /* 0x000000300700720c */ /* 0x000fe20003f04070 */
[----:B------:R-:W-:Y:S01]  /*17b0*/  @!P5 IMAD.IADD R44, R44, 0x1, -R7 ;  /* 0x000000012c2cd824 */ /* 0x000fe200078e0a07 */
[----:B------:R-:W-:Y:S01]  /*17c0*/  ISETP.GE.AND P5, PT, R9, RZ, PT ;  /* 0x000000ff0900720c */ /* 0x000fe20003fa6270 */
[----:B------:R-:W-:-:S04]  /*17d0*/  IMAD.HI.U32 R9, R8, R52, RZ ;  /* 0x0000003408097227 */ /* 0x000fc800078e00ff */
[----:B------:R-:W-:Y:S02]  /*17e0*/  IMAD.MOV R5, RZ, RZ, -R5 ;  /* 0x000000ffff057224 */ /* 0x000fe400078e0a05 */
[----:B------:R-:W-:Y:S02]  /*17f0*/  IMAD.MOV R9, RZ, RZ, -R9 ;  /* 0x000000ffff097224 */ /* 0x000fe400078e0a09 */
[----:B------:R-:W-:Y:S02]  /*1800*/  IMAD R50, R7, R5, R50 ;  /* 0x0000000507327224 */ /* 0x000fe400078e0232 */
[----:B------:R-:W-:Y:S01]  /*1810*/  @!P4 IMAD.MOV R42, RZ, RZ, -R42 ;  /* 0x000000ffff2ac224 */ /* 0x000fe200078e0a2a */
[----:B------:R-:W-:Y:S01]  /*1820*/  ISETP.GE.AND P4, PT, R11, RZ, PT ;  /* 0x000000ff0b00720c */ /* 0x000fe20003f86270 */
[C---:B------:R-:W-:Y:S02]  /*1830*/  IMAD R52, R7.reuse, R9, R52 ;  /* 0x0000000907347224 */ /* 0x040fe400078e0234 */
[----:B------:R-:W-:Y:S01]  /*1840*/  @!P3 IMAD.MOV R46, RZ, RZ, -R46 ;  /* 0x000000ffff2eb224 */ /* 0x000fe200078e0a2e */
[----:B------:R-:W-:Y:S01]  /*1850*/  ISETP.GT.U32.AND P3, PT, R7, R50, PT ;  /* 0x000000320700720c */ /* 0x000fe20003f64070 */
[----:B------:R-:W-:-:S04]  /*1860*/  IMAD.HI.U32 R11, R8, R54, RZ ;  /* 0x00000036080b7227 */ /* 0x000fc800078e00ff */
[----:B------:R-:W-:Y:S01]  /*1870*/  @!P0 IMAD.IADD R48, R48, 0x1, -R7 ;  /* 0x0000000130308824 */ /* 0x000fe200078e0a07 */
[----:B------:R-:W-:Y:S01]  /*1880*/  ISETP.GT.U32.AND P0, PT, R7, R52, PT ;  /* 0x000000340700720c */ /* 0x000fe20003f04070 */
[----:B------:R-:W-:Y:S02]  /*1890*/  VIADD R19, R17, 0x12 ;  /* 0x0000001211137836 */ /* 0x000fe40000000000 */
[----:B------:R-:W-:Y:S02]  /*18a0*/  IMAD.MOV R11, RZ, RZ, -R11 ;  /* 0x000000ffff0b7224 */ /* 0x000fe400078e0a0b */
[----:B------:R-:W-:Y:S01]  /*18b0*/  @!P2 IMAD.MOV R44, RZ, RZ, -R44 ;  /* 0x000000ffff2ca224 */ /* 0x000fe200078e0a2c */
[----:B------:R-:W-:Y:S01]  /*18c0*/  ISETP.GE.AND P2, PT, R13, RZ, PT ;  /* 0x000000ff0d00720c */ /* 0x000fe20003f46270 */
[----:B------:R-:W-:Y:S01]  /*18d0*/  IMAD.HI.U32 R13, R8, R56, RZ ;  /* 0x00000038080d7227 */ /* 0x000fe200078e00ff */
[----:B------:R-:W-:-:S03]  /*18e0*/  IABS R58, R19 ;  /* 0x00000013003a7213 */ /* 0x000fc60000000000 */
[C---:B------:R-:W-:Y:S02]  /*18f0*/  IMAD R54, R7.reuse, R11, R54 ;  /* 0x0000000b07367224 */ /* 0x040fe400078e0236 */
[----:B------:R-:W-:Y:S02]  /*1900*/  IMAD.MOV R13, RZ, RZ, -R13 ;  /* 0x000000ffff0d7224 */ /* 0x000fe400078e0a0d */
[----:B------:R-:W-:Y:S01]  /*1910*/  @!P3 IMAD.IADD R50, R50, 0x1, -R7 ;  /* 0x000000013232b824 */ /* 0x000fe200078e0a07 */
[----:B------:R-:W-:Y:S01]  /*1920*/  ISETP.GT.U32.AND P3, PT, R7, R54, PT ;  /* 0x000000360700720c */ /* 0x000fe20003f64070 */
[----:B------:R-:W-:-:S04]  /*1930*/  IMAD.HI.U32 R15, R8, R58, RZ ;  /* 0x0000003a080f7227 */ /* 0x000fc800078e00ff */
[C---:B------:R-:W-:Y:S02]  /*1940*/  IMAD R56, R7.reuse, R13, R56 ;  /* 0x0000000d07387224 */ /* 0x040fe400078e0238 */
[----:B------:R-:W-:Y:S01]  /*1950*/  @!P0 IMAD.IADD R52, R52, 0x1, -R7 ;  /* 0x0000000134348824 */ /* 0x000fe200078e0a07 */
[----:B------:R-:W-:Y:S01]  /*1960*/  ISETP.GT.U32.AND P0, PT, R7, R50, PT ;  /* 0x000000320700720c */ /* 0x000fe20003f04070 */
[----:B------:R-:W-:Y:S02]  /*1970*/  IMAD.MOV R15, RZ, RZ, -R15 ;  /* 0x000000ffff0f7224 */ /* 0x000fe400078e0a0f */
[----:B------:R-:W-:Y:S02]  /*1980*/  VIADD R13, R17, 0x10 ;  /* 0x00000010110d7836 */ /* 0x000fe40000000000 */
[----:B------:R-:W-:Y:S02]  /*1990*/  IMAD R58, R7, R15, R58 ;  /* 0x0000000f073a7224 */ /* 0x000fe400078e023a */
[C---:B------:R-:W-:Y:S01]  /*19a0*/  VIADD R15, R17.reuse, 0xe ;  /* 0x0000000e110f7836 */ /* 0x040fe20000000000 */
[----:B------:R-:W-:Y:S01]  /*19b0*/  IABS R60, R13 ;  /* 0x0000000d003c7213 */ /* 0x000fe20000000000 */
[----:B------:R-:W-:-:S02]  /*19c0*/  VIADD R21, R17, 0xc ;  /* 0x0000000c11157836 */ /* 0x000fc40000000000 */
[--C-:B------:R-:W-:Y:S01]  /*19d0*/  @!P3 IMAD.IADD R54, R54, 0x1, -R7.reuse ;  /* 0x000000013636b824 */ /* 0x100fe200078e0a07 */
[----:B------:R-:W-:Y:S01]  /*19e0*/  IABS R62, R15 ;  /* 0x0000000f003e7213 */ /* 0x000fe20000000000 */
[----:B------:R-:W-:Y:S01]  /*19f0*/  @!P6 IMAD.MOV R48, RZ, RZ, -R48 ;  /* 0x000000ffff30e224 */ /* 0x000fe200078e0a30 */
[C---:B------:R-:W-:Y:S01]  /*1a00*/  ISETP.GT.U32.AND P6, PT, R7.reuse, R52, PT ;  /* 0x000000340700720c */ /* 0x040fe20003fc4070 */
[----:B------:R-:W-:Y:S01]  /*1a10*/  IMAD.HI.U32 R5, R8, R60, RZ ;  /* 0x0000003c08057227 */ /* 0x000fe200078e00ff */
[----:B------:R-:W-:Y:S02]  /*1a20*/  IABS R64, R21 ;  /* 0x0000001500407213 */ /* 0x000fe40000000000 */
[C---:B------:R-:W-:Y:S01]  /*1a30*/  ISETP.GT.U32.AND P3, PT, R7.reuse, R54, PT ;  /* 0x000000360700720c */ /* 0x040fe20003f64070 */
[----:B------:R-:W-:Y:S01]  /*1a40*/  @!P0 IMAD.IADD R50, R50, 0x1, -R7 ;  /* 0x0000000132328824 */ /* 0x000fe200078e0a07 */
[----:B------:R-:W-:Y:S01]  /*1a50*/  ISETP.GT.U32.AND P0, PT, R7, R56, PT ;  /* 0x000000380700720c */ /* 0x000fe20003f04070 */
[----:B------:R-:W-:-:S02]  /*1a60*/  IMAD.MOV R5, RZ, RZ, -R5 ;  /* 0x000000ffff057224 */ /* 0x000fc400078e0a05 */
[----:B------:R-:W-:-:S04]  /*1a70*/  IMAD.HI.U32 R9, R8, R62, RZ ;  /* 0x0000003e08097227 */ /* 0x000fc800078e00ff */
[----:B------:R-:W-:Y:S01]  /*1a80*/  @!P1 IMAD.MOV R50, RZ, RZ, -R50 ;  /* 0x000000ffff329224 */ /* 0x000fe200078e0a32 */
[C---:B------:R-:W-:Y:S01]  /*1a90*/  ISETP.GT.U32.AND P1, PT, R7.reuse, R58, PT ;  /* 0x0000003a0700720c */ /* 0x040fe20003f24070 */
[----:B------:R-:W-:Y:S02]  /*1aa0*/  IMAD R60, R7, R5, R60 ;  /* 0x00000005073c7224 */ /* 0x000fe400078e023c */
[----:B------:R-:W-:Y:S02]  /*1ab0*/  IMAD.MOV R9, RZ, RZ, -R9 ;  /* 0x000000ffff097224 */ /* 0x000fe400078e0a09 */
[----:B------:R-:W-:-:S04]  /*1ac0*/  IMAD.HI.U32 R5, R8, R64, RZ ;  /* 0x0000004008057227 */ /* 0x000fc800078e00ff */
[----:B------:R-:W-:Y:S02]  /*1ad0*/  VIADD R25, R17, 0xa ;  /* 0x0000000a11197836 */ /* 0x000fe40000000000 */
[C---:B------:R-:W-:Y:S02]  /*1ae0*/  IMAD R62, R7.reuse, R9, R62 ;  /* 0x00000009073e7224 */ /* 0x040fe400078e023e */
[----:B------:R-:W-:Y:S01]  /*1af0*/  IMAD.MOV R5, RZ, RZ, -R5 ;  /* 0x000000ffff057224 */ /* 0x000fe200078e0a05 */
[----:B------:R-:W-:Y:S01]  /*1b00*/  IABS R66, R25 ;  /* 0x0000001900427213 */ /* 0x000fe20000000000 */
[--C-:B------:R-:W-:Y:S01]  /*1b10*/  @!P6 IMAD.IADD R52, R52, 0x1, -R7.reuse ;  /* 0x000000013434e824 */ /* 0x100fe200078e0a07 */
[C---:B------:R-:W-:Y:S01]  /*1b20*/  ISETP.GT.U32.AND P6, PT, R7.reuse, R60, PT ;  /* 0x0000003c0700720c */ /* 0x040fe20003fc4070 */
[C---:B------:R-:W-:Y:S02]  /*1b30*/  IMAD R64, R7.reuse, R5, R64 ;  /* 0x0000000507407224 */ /* 0x040fe400078e0240 */
[--C-:B------:R-:W-:Y:S01]  /*1b40*/  @!P3 IMAD.IADD R54, R54, 0x1, -R7.reuse ;  /* 0x000000013636b824 */ /* 0x100fe200078e0a07 */
[C---:B------:R-:W-:Y:S01]  /*1b50*/  ISETP.GT.U32.AND P3, PT, R7.reuse, R62, PT ;  /* 0x0000003e0700720c */ /* 0x040fe20003f64070 */
[--C-:B------:R-:W-:Y:S01]  /*1b60*/  @!P0 IMAD.IADD R56, R56, 0x1, -R7.reuse ;  /* 0x0000000138388824 */ /* 0x100fe200078e0a07 */
[----:B------:R-:W-:Y:S01]  /*1b70*/  ISETP.GT.U32.AND P0, PT, R7, R64, PT ;  /* 0x000000400700720c */ /* 0x000fe20003f04070 */
[----:B------:R-:W-:-:S02]  /*1b80*/  @!P1 IMAD.IADD R58, R58, 0x1, -R7 ;  /* 0x000000013a3a9824 */ /* 0x000fc400078e0a07 */
[----:B------:R-:W-:Y:S01]  /*1b90*/  IMAD.HI.U32 R11, R8, R68, RZ ;  /* 0x00000044080b7227 */ /* 0x000fe200078e00ff */
[----:B------:R-:W-:-:S03]  /*1ba0*/  ISETP.GT.U32.AND P1, PT, R7, R56, PT ;  /* 0x000000380700720c */ /* 0x000fc60003f24070 */
[----:B------:R-:W-:-:S04]  /*1bb0*/  IMAD.HI.U32 R9, R8, R66, RZ ;  /* 0x0000004208097227 */ /* 0x000fc800078e00ff */
[----:B------:R-:W-:Y:S02]  /*1bc0*/  IMAD.MOV R11, RZ, RZ, -R11 ;  /* 0x000000ffff0b7224 */ /* 0x000fe400078e0a0b */
[----:B------:R-:W-:Y:S02]  /*1bd0*/  IMAD.MOV R9, RZ, RZ, -R9 ;  /* 0x000000ffff097224 */ /* 0x000fe400078e0a09 */
[----:B------:R-:W-:-:S04]  /*1be0*/  IMAD.HI.U32 R5, R8, R70, RZ ;  /* 0x0000004608057227 */ /* 0x000fc800078e00ff */
[----:B------:R-:W-:Y:S01]  /*1bf0*/  @!P6 IMAD.IADD R60, R60, 0x1, -R7 ;  /* 0x000000013c3ce824 */ /* 0x000fe200078e0a07 */
[C---:B------:R-:W-:Y:S01]  /*1c00*/  ISETP.GT.U32.AND P6, PT, R7.reuse, R58, PT ;  /* 0x0000003a0700720c */ /* 0x040fe20003fc4070 */
[C---:B------:R-:W-:Y:S01]  /*1c10*/  IMAD R68, R7.reuse, R11, R68 ;  /* 0x0000000b07447224 */ /* 0x040fe200078e0244 */
[----:B------:R-:W-:Y:S01]  /*1c20*/  IABS R11, R31 ;  /* 0x0000001f000b7213 */ /* 0x000fe20000000000 */
[C---:B------:R-:W-:Y:S02]  /*1c30*/  IMAD R66, R7.reuse, R9, R66 ;  /* 0x0000000907427224 */ /* 0x040fe400078e0242 */
[----:B------:R-:W-:Y:S02]  /*1c40*/  IMAD.MOV R5, RZ, RZ, -R5 ;  /* 0x000000ffff057224 */ /* 0x000fe400078e0a05 */
[----:B------:R-:W-:Y:S01]  /*1c50*/  @!P3 IMAD.IADD R62, R62, 0x1, -R7 ;  /* 0x000000013e3eb824 */ /* 0x000fe200078e0a07 */
[C---:B------:R-:W-:Y:S01]  /*1c60*/  ISETP.GT.U32.AND P3, PT, R7.reuse, R60, PT ;  /* 0x0000003c0700720c */ /* 0x040fe20003f64070 */
[----:B------:R-:W-:-:S02]  /*1c70*/  IMAD R70, R7, R5, R70 ;  /* 0x0000000507467224 */ /* 0x000fc400078e0246 */
[--C-:B------:R-:W-:Y:S01]  /*1c80*/  @!P0 IMAD.IADD R64, R64, 0x1, -R7.reuse ;  /* 0x0000000140408824 */ /* 0x100fe200078e0a07 */
[C---:B------:R-:W-:Y:S01]  /*1c90*/  ISETP.GT.U32.AND P0, PT, R7.reuse, R62, PT ;  /* 0x0000003e0700720c */ /* 0x040fe20003f04070 */
[----:B------:R-:W-:Y:S01]  /*1ca0*/  @!P1 IMAD.IADD R56, R56, 0x1, -R7 ;  /* 0x0000000138389824 */ /* 0x000fe200078e0a07 */
[----:B------:R-:W-:Y:S01]  /*1cb0*/  ISETP.GT.U32.AND P1, PT, R7, R66, PT ;  /* 0x000000420700720c */ /* 0x000fe20003f24070 */
[----:B------:R-:W-:-:S04]  /*1cc0*/  IMAD.HI.U32 R5, R8, R11, RZ ;  /* 0x0000000b08057227 */ /* 0x000fc800078e00ff */
[----:B------:R-:W-:-:S04]  /*1cd0*/  IMAD.HI.U32 R9, R8, R74, RZ ;  /* 0x0000004a08097227 */ /* 0x000fc800078e00ff */
[----:B------:R-:W-:-:S04]  /*1ce0*/  IMAD.HI.U32 R8, R8, R76, RZ ;  /* 0x0000004c08087227 */ /* 0x000fc800078e00ff */
[----:B------:R-:W-:Y:S02]  /*1cf0*/  IMAD.MOV R72, RZ, RZ, -R5 ;  /* 0x000000ffff487224 */ /* 0x000fe400078e0a05 */
[----:B------:R-:W-:Y:S02]  /*1d00*/  IMAD.MOV R5, RZ, RZ, -R8 ;  /* 0x000000ffff057224 */ /* 0x000fe400078e0a08 */
[C---:B------:R-:W-:Y:S02]  /*1d10*/  IMAD R8, R7.reuse, R72, R11 ;  /* 0x0000004807087224 */ /* 0x040fe400078e020b */
[--C-:B------:R-:W-:Y:S01]  /*1d20*/  @!P3 IMAD.IADD R60, R60, 0x1, -R7.reuse ;  /* 0x000000013c3cb824 */ /* 0x100fe200078e0a07 */
[C---:B------:R-:W-:Y:S01]  /*1d30*/  ISETP.GT.U32.AND P3, PT, R7.reuse, R70, PT ;  /* 0x000000460700720c */ /* 0x040fe20003f64070 */
[C---:B------:R-:W-:Y:S01]  /*1d40*/  IMAD R76, R7.reuse, R5, R76 ;  /* 0x00000005074c7224 */ /* 0x040fe200078e024c */
[----:B------:R-:W-:Y:S01]  /*1d50*/  LOP3.LUT R5, R4, 0x7, RZ, 0xc0, !PT ;  /* 0x0000000704057812 */ /* 0x000fe200078ec0ff */
[----:B------:R-:W-:Y:S01]  /*1d60*/  @!P5 IMAD.MOV R52, RZ, RZ, -R52 ;  /* 0x000000ffff34d224 */ /* 0x000fe200078e0a34 */
[C---:B------:R-:W-:Y:S01]  /*1d70*/  ISETP.GT.U32.AND P5, PT, R7.reuse, R64, PT ;  /* 0x000000400700720c */ /* 0x040fe20003fa4070 */
[--C-:B------:R-:W-:Y:S01]  /*1d80*/  @!P0 IMAD.IADD R62, R62, 0x1, -R7.reuse ;  /* 0x000000013e3e8824 */ /* 0x100fe200078e0a07 */
[C---:B------:R-:W-:Y:S01]  /*1d90*/  ISETP.GT.U32.AND P0, PT, R7.reuse, R8, PT ;  /* 0x000000080700720c */ /* 0x040fe20003f04070 */
[----:B------:R-:W-:Y:S01]  /*1da0*/  @!P1 IMAD.IADD R66, R66, 0x1, -R7 ;  /* 0x0000000142429824 */ /* 0x000fe200078e0a07 */
[----:B------:R-:W-:Y:S01]  /*1db0*/  ISETP.GT.U32.AND P1, PT, R7, R76, PT ;  /* 0x0000004c0700720c */ /* 0x000fe20003f24070 */
[----:B------:R-:W-:-:S02]  /*1dc0*/  IMAD.MOV R9, RZ, RZ, -R9 ;  /* 0x000000ffff097224 */ /* 0x000fc400078e0a09 */
[--C-:B------:R-:W-:Y:S01]  /*1dd0*/  @!P6 IMAD.IADD R58, R58, 0x1, -R7.reuse ;  /* 0x000000013a3ae824 */ /* 0x100fe200078e0a07 */
[C---:B------:R-:W-:Y:S01]  /*1de0*/  ISETP.GT.U32.AND P6, PT, R7.reuse, R68, PT ;  /* 0x000000440700720c */ /* 0x040fe20003fc4070 */
[C---:B------:R-:W-:Y:S02]  /*1df0*/  IMAD R74, R7.reuse, R9, R74 ;  /* 0x00000009074a7224 */ /* 0x040fe400078e024a */
[--C-:B------:R-:W-:Y:S02]  /*1e00*/  @!P3 IMAD.IADD R70, R70, 0x1, -R7.reuse ;  /* 0x000000014646b824 */ /* 0x100fe400078e0a07 */
[--C-:B------:R-:W-:Y:S01]  /*1e10*/  @!P5 IMAD.IADD R64, R64, 0x1, -R7.reuse ;  /* 0x000000014040d824 */ /* 0x100fe200078e0a07 */
[----:B------:R-:W-:Y:S01]  /*1e20*/  ISETP.GT.U32.AND P3, PT, R7, R74, PT ;  /* 0x0000004a0700720c */ /* 0x000fe20003f64070 */
[--C-:B------:R-:W-:Y:S01]  /*1e30*/  @!P0 IMAD.IADD R8, R8, 0x1, -R7.reuse ;  /* 0x0000000108088824 */ /* 0x100fe200078e0a07 */
[----:B------:R-:W-:Y:S01]  /*1e40*/  ISETP.GE.AND P5, PT, R19, RZ, PT ;  /* 0x000000ff1300720c */ /* 0x000fe20003fa6270 */
[--C-:B------:R-:W-:Y:S01]  /*1e50*/  @!P1 IMAD.IADD R76, R76, 0x1, -R7.reuse ;  /* 0x000000014c4c9824 */ /* 0x100fe200078e0a07 */
[----:B------:R-:W-:Y:S01]  /*1e60*/  ISETP.GE.AND P0, PT, R15, RZ, PT ;  /* 0x000000ff0f00720c */ /* 0x000fe20003f06270 */
[----:B------:R-:W-:Y:S01]  /*1e70*/  IMAD.SHL.U32 R9, R4, 0x8, RZ ;  /* 0x0000000804097824 */ /* 0x000fe200078e00ff */
[----:B------:R-:W-:Y:S01]  /*1e80*/  ISETP.GE.AND P1, PT, R21, RZ, PT ;  /* 0x000000ff1500720c */ /* 0x000fe20003f26270 */
[--C-:B------:R-:W-:Y:S01]  /*1e90*/  @!P6 IMAD.IADD R68, R68, 0x1, -R7.reuse ;  /* 0x000000014444e824 */ /* 0x100fe200078e0a07 */
[----:B------:R-:W-:Y:S01]  /*1ea0*/  ISETP.GE.AND P6, PT, R13, RZ, PT ;  /* 0x000000ff0d00720c */ /* 0x000fe20003fc6270 */
[----:B------:R-:W-:Y:S01]  /*1eb0*/  @!P4 IMAD.MOV R54, RZ, RZ, -R54 ;  /* 0x000000ffff36c224 */ /* 0x000fe200078e0a36 */
[----:B------:R-:W-:Y:S01]  /*1ec0*/  LOP3.LUT R72, R9, 0x30, RZ, 0xc0, !PT ;  /* 0x0000003009487812 */ /* 0x000fe200078ec0ff */
[----:B------:R-:W-:Y:S01]  /*1ed0*/  @!P2 IMAD.MOV R56, RZ, RZ, -R56 ;  /* 0x000000ffff38a224 */ /* 0x000fe200078e0a38 */
[C---:B------:R-:W-:Y:S01]  /*1ee0*/  ISETP.GT.U32.AND P2, PT, R7.reuse, R68, PT ;  /* 0x000000440700720c */ /* 0x040fe20003f44070 */
[----:B------:R-:W-:Y:S01]  /*1ef0*/  @!P3 IMAD.IADD R74, R74, 0x1, -R7 ;  /* 0x000000014a4ab824 */ /* 0x000fe200078e0a07 */
[C---:B------:R-:W-:Y:S01]  /*1f00*/  ISETP.GT.U32.AND P3, PT, R7.reuse, R66, PT ;  /* 0x000000420700720c */ /* 0x040fe20003f64070 */
[----:B------:R-:W-:Y:S01]  /*1f10*/  @!P5 IMAD.MOV R58, RZ, RZ, -R58 ;  /* 0x000000ffff3ad224 */ /* 0x000fe200078e0a3a */
[C---:B------:R-:W-:Y:S01]  /*1f20*/  ISETP.GT.U32.AND P4, PT, R7.reuse, R70, PT ;  /* 0x000000460700720c */ /* 0x040fe20003f84070 */
[----:B------:R-:W-:Y:S01]  /*1f30*/  @!P0 IMAD.MOV R62, RZ, RZ, -R62 ;  /* 0x000000ffff3e8224 */ /* 0x000fe200078e0a3e */
[C---:B------:R-:W-:Y:S01]  /*1f40*/  ISETP.GT.U32.AND P5, PT, R7.reuse, R8, PT ;  /* 0x000000080700720c */ /* 0x040fe20003fa4070 */
[----:B------:R-:W-:Y:S01]  /*1f50*/  @!P1 IMAD.MOV R64, RZ, RZ, -R64 ;  /* 0x000000ffff409224 */ /* 0x000fe200078e0a40 */
[----:B------:R-:W-:Y:S01]  /*1f60*/  ISETP.GT.U32.AND P0, PT, R7, R76, PT ;  /* 0x0000004c0700720c */ /* 0x000fe20003f04070 */
[----:B------:R-:W-:Y:S01]  /*1f70*/  IMAD R78, R5, 0x40, R72 ;  /* 0x00000040054e7824 */ /* 0x000fe200078e0248 */
[----:B------:R-:W-:Y:S01]  /*1f80*/  ISETP.GT.U32.AND P1, PT, R7, R74, PT ;  /* 0x0000004a0700720c */ /* 0x000fe20003f24070 */
[----:B------:R-:W-:-:S02]  /*1f90*/  IMAD.SHL.U32 R9, R4, 0x2, RZ ;  /* 0x0000000204097824 */ /* 0x000fc400078e00ff */
[----:B------:R-:W-:Y:S02]  /*1fa0*/  IMAD R72, R5, 0x90, RZ ;  /* 0x0000009005487824 */ /* 0x000fe400078e02ff */
[----:B------:R-:W-:Y:S02]  /*1fb0*/  IMAD.SHL.U32 R4, R4, 0x40, RZ ;  /* 0x0000004004047824 */ /* 0x000fe400078e00ff */
[----:B------:R-:W-:Y:S01]  /*1fc0*/  @!P3 IMAD.IADD R66, R66, 0x1, -R7 ;  /* 0x000000014242b824 */ /* 0x000fe200078e0a07 */
[----:B------:R-:W-:Y:S01]  /*1fd0*/  LOP3.LUT R5, R72, 0x10, R9, 0x78, !PT ;  /* 0x0000001048057812 */ /* 0x000fe200078e7809 */
[--C-:B------:R-:W-:Y:S01]  /*1fe0*/  @!P2 IMAD.IADD R68, R68, 0x1, -R7.reuse ;  /* 0x000000014444a824 */ /* 0x100fe200078e0a07 */
[----:B------:R-:W-:Y:S01]  /*1ff0*/  ISETP.GE.AND P3, PT, R25, RZ, PT ;  /* 0x000000ff1900720c */ /* 0x000fe20003f66270 */
[--C-:B------:R-:W-:Y:S01]  /*2000*/  @!P4 IMAD.IADD R70, R70, 0x1, -R7.reuse ;  /* 0x000000014646c824 */ /* 0x100fe200078e0a07 */
[----:B------:R-:W-:Y:S01]  /*2010*/  LOP3.LUT R4, R5, 0x400, R4, 0xf8, !PT ;  /* 0x0000040005047812 */ /* 0x000fe200078ef804 */
[----:B------:R-:W-:Y:S01]  /*2020*/  @!P5 IMAD.IADD R8, R8, 0x1, -R7 ;  /* 0x000000010808d824 */ /* 0x000fe200078e0a07 */
[----:B------:R-:W-:Y:S01]  /*2030*/  LOP3.LUT R5, R78, 0x30, R9, 0x78, !PT ;  /* 0x000000304e057812 */ /* 0x000fe200078e7809 */
[--C-:B------:R-:W-:Y:S01]  /*2040*/  @!P0 IMAD.IADD R76, R76, 0x1, -R7.reuse ;  /* 0x000000014c4c8824 */ /* 0x100fe200078e0a07 */
[----:B------:R-:W0:Y:S01]  /*2050*/  LDC R9, c[0x0][0x240] ;  /* 0x00009000ff097b82 */ /* 0x000e220000000800 */
[----:B------:R-:W-:Y:S01]  /*2060*/  @!P1 IMAD.IADD R74, R74, 0x1, -R7 ;  /* 0x000000014a4a9824 */ /* 0x000fe200078e0a07 */
[----:B------:R-:W-:Y:S01]  /*2070*/  ISETP.NE.AND P1, PT, R23, RZ, PT ;  /* 0x000000ff1700720c */ /* 0x000fe20003f25270 */
[----:B------:R-:W-:Y:S01]  /*2080*/  IMAD.MOV.U32 R72, RZ, RZ, R8 ;  /* 0x000000ffff487224 */ /* 0x000fe200078e0008 */
[----:B------:R-:W-:Y:S01]  /*2090*/  LOP3.LUT R7, RZ, R23, RZ, 0x33, !PT ;  /* 0x00000017ff077212 */ /* 0x000fe200078e33ff */
[----:B------:R-:W-:Y:S01]  /*20a0*/  @!P6 IMAD.MOV R60, RZ, RZ, -R60 ;  /* 0x000000ffff3ce224 */ /* 0x000fe200078e0a3c */
[----:B------:R-:W-:Y:S01]  /*20b0*/  ISETP.GE.AND P2, PT, R27, RZ, PT ;  /* 0x000000ff1b00720c */ /* 0x000fe20003f46270 */
[----:B------:R-:W-:Y:S01]  /*20c0*/  @!P3 IMAD.MOV R66, RZ, RZ, -R66 ;  /* 0x000000ffff42b224 */ /* 0x000fe200078e0a42 */
[----:B------:R-:W-:Y:S01]  /*20d0*/  SEL R8, R7, R36, !P1 ;  /* 0x0000002407087207 */ /* 0x000fe20004800000 */
[----:B------:R-:W-:Y:S01]  /*20e0*/  IMAD R6, R6, UR8, RZ ;  /* 0x0000000806067c24 */ /* 0x000fe2000f8e02ff */
[----:B------:R-:W1:Y:S01]  /*20f0*/  LDC.64 R36, c[0x0][0x218] ;  /* 0x00008600ff247b82 */ /* 0x000e620000000a00 */
[----:B------:R-:W-:Y:S01]  /*2100*/  ISETP.GE.AND P4, PT, R29, RZ, PT ;  /* 0x000000ff1d00720c */ /* 0x000fe20003f86270 */
[----:B------:R-:W-:Y:S01]  /*2110*/  ULDC UR8, c[0x0][0x230] ;  /* 0x00008c0000087ab9 */ /* 0x000fe20000000800 */
[----:B------:R-:W-:-:S02]  /*2120*/  ISETP.GE.AND P5, PT, R31, RZ, PT ;  /* 0x000000ff1f00720c */ /* 0x000fc40003fa6270 */
[----:B------:R-:W-:Y:S02]  /*2130*/  CS2R R78, SRZ ;  /* 0x00000000004e7805 */ /* 0x000fe4000001ff00 */
[----:B------:R-:W-:Y:S01]  /*2140*/  ISETP.GE.AND P0, PT, R33, RZ, PT ;  /* 0x000000ff2100720c */ /* 0x000fe20003f06270 */
[----:B------:R-:W-:Y:S01]  /*2150*/  IMAD.U32 R15, RZ, RZ, UR8 ;  /* 0x00000008ff0f7e24 */ /* 0x000fe2000f8e00ff */
[----:B------:R-:W-:Y:S02]  /*2160*/  ISETP.GE.AND P6, PT, R17, RZ, PT ;  /* 0x000000ff1100720c */ /* 0x000fe40003fc6270 */
[C---:B------:R-:W-:Y:S01]  /*2170*/  SEL R10, R7.reuse, R10, !P1 ;  /* 0x0000000a070a7207 */ /* 0x040fe20004800000 */
[----:B------:R-:W-:Y:S01]  /*2180*/  @!P2 IMAD.MOV R68, RZ, RZ, -R68 ;  /* 0x000000ffff44a224 */ /* 0x000fe200078e0a44 */
[C---:B------:R-:W-:Y:S02]  /*2190*/  SEL R14, R7.reuse, R14, !P1 ;  /* 0x0000000e070e7207 */ /* 0x040fe40004800000 */
[C---:B------:R-:W-:Y:S01]  /*21a0*/  SEL R40, R7.reuse, R40, !P1 ;  /* 0x0000002807287207 */ /* 0x040fe20004800000 */
[----:B------:R-:W-:Y:S01]  /*21b0*/  @!P4 IMAD.MOV R70, RZ, RZ, -R70 ;  /* 0x000000ffff46c224 */ /* 0x000fe200078e0a46 */
[C---:B------:R-:W-:Y:S01]  /*21c0*/  SEL R18, R7.reuse, R18, !P1 ;  /* 0x0000001207127207 */ /* 0x040fe20004800000 */
[----:B------:R-:W-:Y:S01]  /*21d0*/  @!P5 IMAD.MOV R72, RZ, RZ, -R72 ;  /* 0x000000ffff48d224 */ /* 0x000fe200078e0a48 */
[C---:B------:R-:W-:Y:S01]  /*21e0*/  SEL R20, R7.reuse, R20, !P1 ;  /* 0x0000001407147207 */ /* 0x040fe20004800000 */
[----:B------:R-:W-:Y:S01]  /*21f0*/  @!P0 IMAD.MOV R74, RZ, RZ, -R74 ;  /* 0x000000ffff4a8224 */ /* 0x000fe200078e0a4a */
[C---:B------:R-:W-:Y:S01]  /*2200*/  SEL R22, R7.reuse, R22, !P1 ;  /* 0x0000001607167207 */ /* 0x040fe20004800000 */
[----:B------:R-:W-:Y:S01]  /*2210*/  @!P6 IMAD.MOV R76, RZ, RZ, -R76 ;  /* 0x000000ffff4ce224 */ /* 0x000fe200078e0a4c */
[C---:B------:R-:W-:Y:S01]  /*2220*/  SEL R24, R7.reuse, R24, !P1 ;  /* 0x0000001807187207 */ /* 0x040fe20004800000 */
[-C--:B0-----:R-:W-:Y:S01]  /*2230*/  IMAD R10, R10, R9.reuse, RZ ;  /* 0x000000090a0a7224 */ /* 0x081fe200078e02ff */
[C---:B------:R-:W-:Y:S01]  /*2240*/  SEL R26, R7.reuse, R26, !P1 ;  /* 0x0000001a071a7207 */ /* 0x040fe20004800000 */
[-C--:B------:R-:W-:Y:S01]  /*2250*/  IMAD R14, R14, R9.reuse, RZ ;  /* 0x000000090e0e7224 */ /* 0x080fe200078e02ff */
        /* <DEDUP_REMOVED lines=44> */
[----:B------:R-:W-:Y:S01]  /*2520*/  SEL R7, R7, R76, !P1 ;  /* 0x0000004c07077207 */ /* 0x000fe20004800000 */
[-C--:B------:R-:W-:Y:S01]  /*2530*/  IMAD R62, R62, R9.reuse, RZ ;  /* 0x000000093e3e7224 */ /* 0x080fe200078e02ff */
[-C--:B-1----:R-:W-:Y:S01]  /*2540*/  LEA R40, P6, R10, R36.reuse, 0x1 ;  /* 0x000000240a287211 */ /* 0x082fe200078c08ff */
[-C--:B------:R-:W-:Y:S01]  /*2550*/  IMAD R64, R64, R9.reuse, RZ ;  /* 0x0000000940407224 */ /* 0x080fe200078e02ff */
[-C--:B------:R-:W-:Y:S01]  /*2560*/  LEA R28, P1, R14, R36.reuse, 0x1 ;  /* 0x000000240e1c7211 */ /* 0x080fe200078208ff */
[----:B------:R-:W-:Y:S01]  /*2570*/  IMAD R66, R66, R9, RZ ;  /* 0x0000000942427224 */ /* 0x000fe200078e02ff */
[----:B------:R-:W-:Y:S01]  /*2580*/  LEA.HI.X.SX32 R29, R10, R37, 0x1, P6 ;  /* 0x000000250a1d7211 */ /* 0x000fe200030f0eff */
[-C--:B------:R-:W-:Y:S01]  /*2590*/  IMAD R68, R68, R9.reuse, RZ ;  /* 0x0000000944447224 */ /* 0x080fe200078e02ff */
[-C--:B------:R-:W-:Y:S01]  /*25a0*/  LEA R48, P2, R18, R36.reuse, 0x1 ;  /* 0x0000002412307211 */ /* 0x080fe200078408ff */
[----:B------:R-:W0:Y:S01]  /*25b0*/  LDC R10, c[0x0][0x238] ;  /* 0x00008e00ff0a7b82 */ /* 0x000e220000000800 */
[-C--:B------:R-:W-:Y:S01]  /*25c0*/  LEA R132, P3, R20, R36.reuse, 0x1 ;  /* 0x0000002414847211 */ /* 0x080fe200078608ff */
[-C--:B------:R-:W-:Y:S01]  /*25d0*/  IMAD R70, R70, R9.reuse, RZ ;  /* 0x0000000946467224 */ /* 0x080fe200078e02ff */
[-C--:B------:R-:W-:Y:S01]  /*25e0*/  LEA R52, P4, R22, R36.reuse, 0x1 ;  /* 0x0000002416347211 */ /* 0x080fe200078808ff */
[-C--:B------:R-:W-:Y:S01]  /*25f0*/  IMAD R72, R72, R9.reuse, RZ ;  /* 0x0000000948487224 */ /* 0x080fe200078e02ff */
[-C--:B------:R-:W-:Y:S01]  /*2600*/  LEA R134, P5, R24, R36.reuse, 0x1 ;  /* 0x0000002418867211 */ /* 0x080fe200078a08ff */
[-C--:B------:R-:W-:Y:S01]  /*2610*/  IMAD R74, R74, R9.reuse, RZ ;  /* 0x000000094a4a7224 */ /* 0x080fe200078e02ff */
[----:B------:R-:W-:Y:S01]  /*2620*/  LEA R204, P6, R26, R36, 0x1 ;  /* 0x000000241acc7211 */ /* 0x000fe200078c08ff */
[----:B------:R-:W-:Y:S01]  /*2630*/  IMAD R7, R7, R9, RZ ;  /* 0x0000000907077224 */ /* 0x000fe200078e02ff */
[----:B------:R-:W-:-:S02]  /*2640*/  LEA.HI.X.SX32 R49, R14, R37, 0x1, P1 ;  /* 0x000000250e317211 */ /* 0x000fc400008f0eff */
[----:B------:R-:W-:Y:S02]  /*2650*/  CS2R R76, SRZ ;  /* 0x00000000004c7805 */ /* 0x000fe4000001ff00 */
[----:B------:R-:W-:Y:S02]  /*2660*/  LEA R202, P1, R203, R36, 0x1 ;  /* 0x00000024cbca7211 */ /* 0x000fe400078208ff */
[-C--:B------:R-:W-:Y:S02]  /*2670*/  LEA.HI.X.SX32 R41, R18, R37.reuse, 0x1, P2 ;  /* 0x0000002512297211 */ /* 0x080fe400010f0eff */
[-C--:B------:R-:W-:Y:S02]  /*2680*/  LEA.HI.X.SX32 R53, R20, R37.reuse, 0x1, P3 ;  /* 0x0000002514357211 */ /* 0x080fe400018f0eff */
[-C--:B------:R-:W-:Y:S02]  /*2690*/  LEA.HI.X.SX32 R135, R22, R37.reuse, 0x1, P4 ;  /* 0x0000002516877211 */ /* 0x080fe400020f0eff */
[----:B------:R-:W-:-:S02]  /*26a0*/  LEA.HI.X.SX32 R133, R24, R37, 0x1, P5 ;  /* 0x0000002518857211 */ /* 0x000fc400028f0eff */
[-C--:B------:R-:W-:Y:S02]  /*26b0*/  LEA.HI.X.SX32 R205, R26, R37.reuse, 0x1, P6 ;  /* 0x000000251acd7211 */ /* 0x080fe400030f0eff */
[-C--:B------:R-:W-:Y:S01]  /*26c0*/  LEA R200, P2, R30, R36.reuse, 0x1 ;  /* 0x000000241ec87211 */ /* 0x080fe200078408ff */
[----:B0-----:R-:W-:Y:S01]  /*26d0*/  IMAD.SHL.U32 R172, R10, 0x20, RZ ;  /* 0x000000200aac7824 */ /* 0x001fe200078e00ff */
[-C--:B------:R-:W-:Y:S01]  /*26e0*/  LEA R198, P3, R32, R36.reuse, 0x1 ;  /* 0x0000002420c67211 */ /* 0x080fe200078608ff */
[----:B------:R-:W-:Y:S01]  /*26f0*/  IMAD R174, R10, 0x1f, RZ ;  /* 0x0000001f0aae7824 */ /* 0x000fe200078e02ff */
[-C--:B------:R-:W-:Y:S01]  /*2700*/  LEA R196, P4, R34, R36.reuse, 0x1 ;  /* 0x0000002422c47211 */ /* 0x080fe200078808ff */
[----:B------:R-:W-:Y:S01]  /*2710*/  IMAD R157, R10, 0x1e, RZ ;  /* 0x0000001e0a9d7824 */ /* 0x000fe200078e02ff */
[-C--:B------:R-:W-:Y:S01]  /*2720*/  LEA R194, P5, R8, R36.reuse, 0x1 ;  /* 0x0000002408c27211 */ /* 0x080fe200078a08ff */
[----:B------:R-:W-:Y:S01]  /*2730*/  IMAD R158, R10, 0x1d, RZ ;  /* 0x0000001d0a9e7824 */ /* 0x000fe200078e02ff */
[-C--:B------:R-:W-:Y:S01]  /*2740*/  LEA R192, P6, R38, R36.reuse, 0x1 ;  /* 0x0000002426c07211 */ /* 0x080fe200078c08ff */
[C---:B------:R-:W-:Y:S01]  /*2750*/  IMAD R154, R10.reuse, 0x1c, RZ ;  /* 0x0000001c0a9a7824 */ /* 0x040fe200078e02ff */
[-C--:B------:R-:W-:Y:S01]  /*2760*/  LEA.HI.X.SX32 R203, R203, R37.reuse, 0x1, P1 ;  /* 0x00000025cbcb7211 */ /* 0x080fe200008f0eff */
[C---:B------:R-:W-:Y:S01]  /*2770*/  IMAD R153, R10.reuse, 0x1b, RZ ;  /* 0x0000001b0a997824 */ /* 0x040fe200078e02ff */
[-C--:B------:R-:W-:Y:S01]  /*2780*/  LEA R188, P1, R189, R36.reuse, 0x1 ;  /* 0x00000024bdbc7211 */ /* 0x080fe200078208ff */
[----:B------:R-:W-:Y:S01]  /*2790*/  IMAD R151, R10, 0x1a, RZ ;  /* 0x0000001a0a977824 */ /* 0x000fe200078e02ff */
[-C--:B------:R-:W-:Y:S01]  /*27a0*/  LEA.HI.X.SX32 R201, R30, R37.reuse, 0x1, P2 ;  /* 0x000000251ec97211 */ /* 0x080fe200010f0eff */
        /* <DEDUP_REMOVED lines=9> */
[-C--:B------:R-:W-:Y:S01]  /*2840*/  LEA R186, P2, R42, R36.reuse, 0x1 ;  /* 0x000000242aba7211 */ /* 0x080fe200078408ff */
[----:B------:R-:W-:Y:S01]  /*2850*/  IMAD R11, R10, 0x12, RZ ;  /* 0x000000120a0b7824 */ /* 0x000fe200078e02ff */
[-C--:B------:R-:W-:Y:S01]  /*2860*/  LEA R184, P3, R44, R36.reuse, 0x1 ;  /* 0x000000242cb87211 */ /* 0x080fe200078608ff */
[----:B------:R-:W-:Y:S01]  /*2870*/  IMAD R8, R10, 0x11, RZ ;  /* 0x000000110a087824 */ /* 0x000fe200078e02ff */
[-C--:B------:R-:W-:Y:S01]  /*2880*/  LEA R182, P4, R46, R36.reuse, 0x1 ;  /* 0x000000242eb67211 */ /* 0x080fe200078808ff */
[C---:B------:R-:W-:Y:S01]  /*2890*/  IMAD.SHL.U32 R17, R10.reuse, 0x10, RZ ;  /* 0x000000100a117824 */ /* 0x040fe200078e00ff */
        /* <DEDUP_REMOVED lines=13> */
[C---:B------:R-:W-:Y:S01]  /*2970*/  IMAD R24, R10.reuse, 0x9, RZ ;  /* 0x000000090a187824 */ /* 0x040fe200078e02ff */
[-C--:B------:R-:W-:Y:S01]  /*2980*/  LEA.HI.X.SX32 R181, R181, R37.reuse, 0x1, P5 ;  /* 0x00000025b5b57211 */ /* 0x080fe200028f0eff */
[----:B------:R-:W-:Y:S01]  /*2990*/  IMAD.SHL.U32 R150, R10, 0x8, RZ ;  /* 0x000000080a967824 */ /* 0x000fe200078e00ff */
[----:B------:R-:W-:Y:S01]  /*29a0*/  LEA.HI.X.SX32 R179, R50, R37, 0x1, P6 ;  /* 0x0000002532b37211 */ /* 0x000fe200030f0eff */
[----:B------:R-:W-:Y:S01]  /*29b0*/  IMAD R25, R10, 0x7, RZ ;  /* 0x000000070a197824 */ /* 0x000fe200078e02ff */
[-C--:B------:R-:W-:Y:S01]  /*29c0*/  LEA R144, P2, R54, R36.reuse, 0x1 ;  /* 0x0000002436907211 */ /* 0x080fe200078408ff */
[----:B------:R-:W-:Y:S01]  /*29d0*/  IMAD R163, R10, 0x6, RZ ;  /* 0x000000060aa37824 */ /* 0x000fe200078e02ff */
[-C--:B------:R-:W-:Y:S01]  /*29e0*/  LEA R146, P3, R56, R36.reuse, 0x1 ;  /* 0x0000002438927211 */ /* 0x080fe200078608ff */
[----:B------:R-:W-:Y:S01]  /*29f0*/  IMAD R162, R10, 0x5, RZ ;  /* 0x000000050aa27824 */ /* 0x000fe200078e02ff */
[-C--:B------:R-:W-:Y:S01]  /*2a00*/  LEA R224, P4, R58, R36.reuse, 0x1 ;  /* 0x000000243ae07211 */ /* 0x080fe200078808ff */
[----:B------:R-:W-:Y:S01]  /*2a10*/  IMAD.SHL.U32 R161, R10, 0x4, RZ ;  /* 0x000000040aa17824 */ /* 0x000fe200078e00ff */
[-C--:B------:R-:W-:Y:S01]  /*2a20*/  LEA R148, P5, R60, R36.reuse, 0x1 ;  /* 0x000000243c947211 */ /* 0x080fe200078a08ff */
[----:B------:R-:W-:Y:S01]  /*2a30*/  IMAD R9, R10, 0x3, RZ ;  /* 0x000000030a097824 */ /* 0x000fe200078e02ff */
[----:B------:R-:W-:-:S02]  /*2a40*/  LEA R222, P6, R62, R36, 0x1 ;  /* 0x000000243ede7211 */ /* 0x000fc400078c08ff */
[----:B------:R-:W-:Y:S02]  /*2a50*/  CS2R R32, SRZ ;  /* 0x0000000000207805 */ /* 0x000fe4000001ff00 */
[-C--:B------:R-:W-:Y:S02]  /*2a60*/  LEA.HI.X.SX32 R177, R177, R37.reuse, 0x1, P1 ;  /* 0x00000025b1b17211 */ /* 0x080fe400008f0eff */
[----:B------:R-:W-:Y:S02]  /*2a70*/  CS2R R34, SRZ ;  /* 0x0000000000227805 */ /* 0x000fe4000001ff00 */
[----:B------:R-:W-:Y:S02]  /*2a80*/  LEA R226, P1, R64, R36, 0x1 ;  /* 0x0000002440e27211 */ /* 0x000fe400078208ff */
[-C--:B------:R-:W-:Y:S02]  /*2a90*/  LEA.HI.X.SX32 R145, R54, R37.reuse, 0x1, P2 ;  /* 0x0000002536917211 */ /* 0x080fe400010f0eff */
[----:B------:R-:W-:-:S02]  /*2aa0*/  LEA.HI.X.SX32 R147, R56, R37, 0x1, P3 ;  /* 0x0000002538937211 */ /* 0x000fc400018f0eff */
[----:B------:R-:W-:Y:S02]  /*2ab0*/  CS2R R56, SRZ ;  /* 0x0000000000387805 */ /* 0x000fe4000001ff00 */
[-C--:B------:R-:W-:Y:S02]  /*2ac0*/  LEA.HI.X.SX32 R225, R58, R37.reuse, 0x1, P4 ;  /* 0x000000253ae17211 */ /* 0x080fe400020f0eff */
[----:B------:R-:W-:Y:S02]  /*2ad0*/  CS2R R58, SRZ ;  /* 0x00000000003a7805 */ /* 0x000fe4000001ff00 */
[-C--:B------:R-:W-:Y:S02]  /*2ae0*/  LEA.HI.X.SX32 R45, R60, R37.reuse, 0x1, P5 ;  /* 0x000000253c2d7211 */ /* 0x080fe400028f0eff */
[----:B------:R-:W-:Y:S02]  /*2af0*/  CS2R R60, SRZ ;  /* 0x00000000003c7805 */ /* 0x000fe4000001ff00 */
[----:B------:R-:W-:-:S02]  /*2b00*/  LEA.HI.X.SX32 R51, R62, R37, 0x1, P6 ;  /* 0x000000253e337211 */ /* 0x000fc400030f0eff */
[----:B------:R-:W-:Y:S02]  /*2b10*/  CS2R R62, SRZ ;  /* 0x00000000003e7805 */ /* 0x000fe4000001ff00 */
[-C--:B------:R-:W-:Y:S02]  /*2b20*/  LEA R228, P2, R66, R36.reuse, 0x1 ;  /* 0x0000002442e47211 */ /* 0x080fe400078408ff */
[-C--:B------:R-:W-:Y:S02]  /*2b30*/  LEA R138, P3, R68, R36.reuse, 0x1 ;  /* 0x00000024448a7211 */ /* 0x080fe400078608ff */
[-C--:B------:R-:W-:Y:S02]  /*2b40*/  LEA R128, P4, R70, R36.reuse, 0x1 ;  /* 0x0000002446807211 */ /* 0x080fe400078808ff */
[-C--:B------:R-:W-:Y:S02]  /*2b50*/  LEA R38, P5, R72, R36.reuse, 0x1 ;  /* 0x0000002448267211 */ /* 0x080fe400078a08ff */
[----:B------:R-:W-:-:S02]  /*2b60*/  LEA R136, P6, R74, R36, 0x1 ;  /* 0x000000244a887211 */ /* 0x000fc400078c08ff */
[-C--:B------:R-:W-:Y:S02]  /*2b70*/  LEA.HI.X.SX32 R55, R64, R37.reuse, 0x1, P1 ;  /* 0x0000002540377211 */ /* 0x080fe400008f0eff */
[----:B------:R-:W-:Y:S02]  /*2b80*/  CS2R R64, SRZ ;  /* 0x0000000000407805 */ /* 0x000fe4000001ff00 */
[C---:B------:R-:W-:Y:S02]  /*2b90*/  LEA R190, P0, R6.reuse, UR10, 0x1 ;  /* 0x0000000a06be7c11 */ /* 0x040fe4000f8008ff */
[C---:B------:R-:W-:Y:S02]  /*2ba0*/  LEA R36, P1, R7.reuse, R36, 0x1 ;  /* 0x0000002407247211 */ /* 0x040fe400078208ff */
[----:B------:R-:W-:Y:S01]  /*2bb0*/  LEA.HI.X.SX32 R191, R6, UR11, 0x1, P0 ;  /* 0x0000000b06bf7c11 */ /* 0x000fe200080f0eff */
[C---:B------:R-:W-:Y:S01]  /*2bc0*/  IMAD R6, R10.reuse, 0x17, RZ ;  /* 0x000000170a067824 */ /* 0x040fe200078e02ff */
[-C--:B------:R-:W-:Y:S01]  /*2bd0*/  LEA.HI.X.SX32 R129, R7, R37.reuse, 0x1, P1 ;  /* 0x0000002507817211 */ /* 0x080fe200008f0eff */
[----:B------:R-:W-:Y:S01]  /*2be0*/  IMAD R7, R10, 0x18, RZ ;  /* 0x000000180a077824 */ /* 0x000fe200078e02ff */
        /* <DEDUP_REMOVED lines=8> */
[----:B------:R-:W-:Y:S02]  /*2c70*/  LEA.HI.X.SX32 R137, R74, R37, 0x1, P6 ;  /* 0x000000254a897211 */ /* 0x000fe400030f0eff */
[----:B------:R-:W-:Y:S01]  /*2c80*/  CS2R R74, SRZ ;  /* 0x00000000004a7805 */ /* 0x000fe2000001ff00 */
[----:B------:R-:W-:Y:S01]  /*2c90*/  IMAD.SHL.U32 R10, R10, 0x2, RZ ;  /* 0x000000020a0a7824 */ /* 0x000fe200078e00ff */
[C---:B------:R-:W-:Y:S02]  /*2ca0*/  LOP3.LUT R13, R4.reuse, 0x20, RZ, 0x3c, !PT ;  /* 0x00000020040d7812 */ /* 0x040fe400078e3cff */
[C---:B------:R-:W-:Y:S02]  /*2cb0*/  LOP3.LUT R14, R4.reuse, 0x40, RZ, 0x3c, !PT ;  /* 0x00000040040e7812 */ /* 0x040fe400078e3cff */
[----:B------:R-:W-:-:S07]  /*2cc0*/  LOP3.LUT R164, R4, 0x60, RZ, 0x3c, !PT ;  /* 0x0000006004a47812 */ /* 0x000fce00078e3cff */
.L_x_1:
[C---:B------:R-:W-:Y:S01]  /*2cd0*/  ISETP.GT.AND P0, PT, R15.reuse, 0x2, PT ;  /* 0x000000020f00780c */ /* 0x040fe20003f04270 */
[----:B------:R-:W-:Y:S01]  /*2ce0*/  IMAD.WIDE R26, R10, 0x2, R190 ;  /* 0x000000020a1a7825 */ /* 0x000fe200078e02be */
[----:B------:R-:W-:Y:S02]  /*2cf0*/  ISETP.GT.AND P2, PT, R15, 0x4, PT ;  /* 0x000000040f00780c */ /* 0x000fe40003f44270 */
[----:B------:R-:W-:Y:S01]  /*2d00*/  PRMT R223, RZ, 0x7610, R223 ;  /* 0x00007610ffdf7816 */ /* 0x000fe200000000df */
[----:B------:R-:W-:Y:S01]  /*2d10*/  IMAD.WIDE R42, R161, 0x2, R190 ;  /* 0x00000002a12a7825 */ /* 0x000fe200078e02be */
[----:B------:R-:W-:Y:S02]  /*2d20*/  PRMT R215, RZ, 0x7610, R215 ;  /* 0x00007610ffd77816 */ /* 0x000fe400000000d7 */
[----:B------:R-:W-:Y:S01]  /*2d30*/  ISETP.GT.AND P1, PT, R15, 0x3, PT ;  /* 0x000000030f00780c */ /* 0x000fe20003f24270 */
[----:B------:R-:W-:Y:S01]  /*2d40*/  IMAD.WIDE R30, R9, 0x2, R190 ;  /* 0x00000002091e7825 */ /* 0x000fe200078e02be */
[----:B------:R-:W-:-:S03]  /*2d50*/  PRMT R212, RZ, 0x7610, R212 ;  /* 0x00007610ffd47816 */ /* 0x000fc600000000d4 */
[----:B------:R0:W2:Y:S01]  /*2d60*/  @P0 LDG.E.U16 R223, desc[UR6][R26.64] ;  /* 0x000000061adf0981 */ /* 0x0000a2000c1e1500 */
[----:B------:R-:W-:-:S03]  /*2d70*/  ISETP.GT.AND P0, PT, R15, 0xa, PT ;  /* 0x0000000a0f00780c */ /* 0x000fc60003f04270 */
[----:B------:R-:W3:Y:S01]  /*2d80*/  @P2 LDG.E.U16 R215, desc[UR6][R42.64] ;  /* 0x000000062ad72981 */ /* 0x000ee2000c1e1500 */
[----:B------:R-:W-:Y:S01]  /*2d90*/  ISETP.GT.AND P2, PT, R15, 0x5, PT ;  /* 0x000000050f00780c */ /* 0x000fe20003f44270 */
[----:B------:R-:W-:Y:S01]  /*2da0*/  IMAD.WIDE R120, R21, 0x2, R190 ;  /* 0x0000000215787825 */ /* 0x000fe200078e02be */
[----:B------:R-:W-:Y:S01]  /*2db0*/  PRMT R142, RZ, 0x7610, R142 ;  /* 0x00007610ff8e7816 */ /* 0x000fe2000000008e */
[----:B------:R1:W4:Y:S01]  /*2dc0*/  @P1 LDG.E.U16 R212, desc[UR6][R30.64] ;  /* 0x000000061ed41981 */ /* 0x000322000c1e1500 */
[----:B------:R-:W-:Y:S01]  /*2dd0*/  PRMT R221, RZ, 0x7610, R221 ;  /* 0x00007610ffdd7816 */ /* 0x000fe200000000dd */
[----:B0-----:R-:W-:Y:S01]  /*2de0*/  IMAD.WIDE R26, R162, 0x2, R190 ;  /* 0x00000002a21a7825 */ /* 0x001fe200078e02be */
[C---:B------:R-:W-:Y:S02]  /*2df0*/  ISETP.GT.AND P3, PT, R15.reuse, 0x6, PT ;  /* 0x000000060f00780c */ /* 0x040fe40003f64270 */
[C---:B------:R-:W-:Y:S02]  /*2e00*/  ISETP.GT.AND P4, PT, R15.reuse, 0x7, PT ;  /* 0x000000070f00780c */ /* 0x040fe40003f84270 */
[C---:B------:R-:W-:Y:S01]  /*2e10*/  ISETP.GT.AND P1, PT, R15.reuse, 0x9, PT ;  /* 0x000000090f00780c */ /* 0x040fe20003f24270 */
[----:B------:R-:W5:Y:S01]  /*2e20*/  @P0 LDG.E.U16 R221, desc[UR6][R120.64] ;  /* 0x0000000678dd0981 */ /* 0x000f62000c1e1500 */
[----:B------:R-:W-:-:S03]  /*2e30*/  ISETP.GT.AND P0, PT, R15, 0xe, PT ;  /* 0x0000000e0f00780c */ /* 0x000fc60003f04270 */
[----:B------:R0:W3:Y:S01]  /*2e40*/  @P2 LDG.E.U16 R142, desc[UR6][R26.64] ;  /* 0x000000061a8e2981 */ /* 0x0000e2000c1e1500 */
[----:B------:R-:W-:Y:S01]  /*2e50*/  ISETP.GT.AND P2, PT, R15, 0xb, PT ;  /* 0x0000000b0f00780c */ /* 0x000fe20003f44270 */
[----:B-1----:R-:W-:Y:S01]  /*2e60*/  IMAD.WIDE R30, R163, 0x2, R190 ;  /* 0x00000002a31e7825 */ /* 0x002fe200078e02be */
[----:B------:R-:W-:Y:S02]  /*2e70*/  PRMT R207, RZ, 0x7610, R207 ;  /* 0x00007610ffcf7816 */ /* 0x000fe400000000cf */
[----:B------:R-:W-:Y:S01]  /*2e80*/  PRMT R54, RZ, 0x7610, R54 ;  /* 0x00007610ff367816 */ /* 0x000fe20000000036 */
[----:B------:R-:W-:Y:S01]  /*2e90*/  IMAD.WIDE R42, R25, 0x2, R190 ;  /* 0x00000002192a7825 */ /* 0x000fe200078e02be */
[----:B------:R-:W-:Y:S02]  /*2ea0*/  PRMT R218, RZ, 0x7610, R218 ;  /* 0x00007610ffda7816 */ /* 0x000fe400000000da */
[----:B------:R-:W3:Y:S01]  /*2eb0*/  @P3 LDG.E.U16 R207, desc[UR6][R30.64] ;  /* 0x000000061ecf3981 */ /* 0x000ee2000c1e1500 */
[----:B------:R-:W-:Y:S01]  /*2ec0*/  IMAD.WIDE R118, R24, 0x2, R190 ;  /* 0x0000000218767825 */ /* 0x000fe200078e02be */
[----:B------:R-:W-:-:S02]  /*2ed0*/  PRMT R210, RZ, 0x7610, R210 ;  /* 0x00007610ffd27816 */ /* 0x000fc400000000d2 */
[----:B------:R1:W3:Y:S01]  /*2ee0*/  @P4 LDG.E.U16 R54, desc[UR6][R42.64] ;  /* 0x000000062a364981 */ /* 0x0002e2000c1e1500 */
[----:B------:R-:W-:Y:S01]  /*2ef0*/  PRMT R143, RZ, 0x7610, R143 ;  /* 0x00007610ff8f7816 */ /* 0x000fe2000000008f */
[----:B0-----:R-:W-:Y:S01]  /*2f00*/  IMAD.WIDE R26, R22, 0x2, R190 ;  /* 0x00000002161a7825 */ /* 0x001fe200078e02be */
[C---:B------:R-:W-:Y:S01]  /*2f10*/  ISETP.GT.AND P3, PT, R15.reuse, 0xc, PT ;  /* 0x0000000c0f00780c */ /* 0x040fe20003f64270 */
[----:B------:R0:W2:Y:S01]  /*2f20*/  @P1 LDG.E.U16 R218, desc[UR6][R118.64] ;  /* 0x0000000676da1981 */ /* 0x0000a2000c1e1500 */
[----:B------:R-:W-:-:S03]  /*2f30*/  ISETP.GT.AND P1, PT, R15, 0xd, PT ;  /* 0x0000000d0f00780c */ /* 0x000fc60003f24270 */
[----:B------:R-:W3:Y:S01]  /*2f40*/  @P2 LDG.E.U16 R210, desc[UR6][R26.64] ;  /* 0x000000061ad22981 */ /* 0x000ee2000c1e1500 */
[----:B-1----:R-:W-:Y:S01]  /*2f50*/  IMAD.WIDE R42, R19, 0x2, R190 ;  /* 0x00000002132a7825 */ /* 0x002fe200078e02be */
[C---:B------:R-:W-:Y:S02]  /*2f60*/  ISETP.GT.AND P2, PT, R15.reuse, 0x10, PT ;  /* 0x000000100f00780c */ /* 0x040fe40003f44270 */
[----:B------:R-:W-:Y:S02]  /*2f70*/  PRMT R213, RZ, 0x7610, R213 ;  /* 0x00007610ffd57816 */ /* 0x000fe400000000d5 */
[----:B------:R-:W3:Y:S01]  /*2f80*/  @P0 LDG.E.U16 R143, desc[UR6][R42.64] ;  /* 0x000000062a8f0981 */ /* 0x000ee2000c1e1500 */
[----:B------:R-:W-:Y:S01]  /*2f90*/  ISETP.GT.AND P0, PT, R15, 0x12, PT ;  /* 0x000000120f00780c */ /* 0x000fe20003f04270 */
[----:B------:R-:W-:Y:S01]  /*2fa0*/  IMAD.WIDE R30, R23, 0x2, R190 ;  /* 0x00000002171e7825 */ /* 0x000fe200078e02be */
[----:B------:R-:W-:-:S03]  /*2fb0*/  PRMT R140, RZ, 0x7610, R140 ;  /* 0x00007610ff8c7816 */ /* 0x000fc6000000008c */
[----:B------:R-:W-:Y:S01]  /*2fc0*/  IMAD.WIDE R116, R18, 0x2, R190 ;  /* 0x0000000212747825 */ /* 0x000fe200078e02be */
[----:B------:R1:W3:Y:S01]  /*2fd0*/  @P3 LDG.E.U16 R213, desc[UR6][R30.64] ;  /* 0x000000061ed53981 */ /* 0x0002e2000c1e1500 */
[----:B------:R-:W-:Y:S02]  /*2fe0*/  PRMT R37, RZ, 0x7610, R37 ;  /* 0x00007610ff257816 */ /* 0x000fe40000000025 */
[----:B------:R-:W-:Y:S01]  /*2ff0*/  PRMT R219, RZ, 0x7610, R219 ;  /* 0x00007610ffdb7816 */ /* 0x000fe200000000db */
[----:B------:R1:W3:Y:S01]  /*3000*/  @P1 LDG.E.U16 R140, desc[UR6][R116.64] ;  /* 0x00000006748c1981 */ /* 0x0002e2000c1e1500 */
[----:B------:R-:W-:Y:S01]  /*3010*/  ISETP.GT.AND P1, PT, R15, 0x11, PT ;  /* 0x000000110f00780c */ /* 0x000fe20003f24270 */
[----:B0-----:R-:W-:-:S04]  /*3020*/  IMAD.WIDE R118, R17, 0x2, R190 ;  /* 0x0000000211767825 */ /* 0x001fc800078e02be */
[--C-:B-1----:R-:W-:Y:S01]  /*3030*/  IMAD.WIDE R30, R11, 0x2, R190.reuse ;  /* 0x000000020b1e7825 */ /* 0x102fe200078e02be */
[----:B------:R-:W4:Y:S01]  /*3040*/  @P2 LDG.E.U16 R37, desc[UR6][R118.64] ;  /* 0x0000000676252981 */ /* 0x000f22000c1e1500 */
[C---:B------:R-:W-:Y:S02]  /*3050*/  ISETP.GT.AND P3, PT, R15.reuse, 0x13, PT ;  /* 0x000000130f00780c */ /* 0x040fe40003f64270 */
[C---:B------:R-:W-:Y:S01]  /*3060*/  ISETP.GT.AND P2, PT, R15.reuse, 0x14, PT ;  /* 0x000000140f00780c */ /* 0x040fe20003f44270 */
[----:B------:R-:W3:Y:S01]  /*3070*/  @P0 LDG.E.U16 R219, desc[UR6][R30.64] ;  /* 0x000000061edb0981 */ /* 0x000ee2000c1e1500 */
[C---:B------:R-:W-:Y:S01]  /*3080*/  ISETP.GT.AND P0, PT, R15.reuse, 0x15, PT ;  /* 0x000000150f00780c */ /* 0x040fe20003f04270 */
[----:B------:R-:W-:Y:S01]  /*3090*/  IMAD.WIDE R26, R8, 0x2, R190 ;  /* 0x00000002081a7825 */ /* 0x000fe200078e02be */
[----:B------:R-:W-:Y:S02]  /*30a0*/  ISETP.GT.AND P5, PT, R15, 0x8, PT ;  /* 0x000000080f00780c */ /* 0x000fe40003fa4270 */
[----:B------:R-:W-:Y:S01]  /*30b0*/  PRMT R216, RZ, 0x7610, R216 ;  /* 0x00007610ffd87816 */ /* 0x000fe200000000d8 */
[----:B------:R-:W-:Y:S01]  /*30c0*/  IMAD.WIDE R116, R159, 0x2, R190 ;  /* 0x000000029f747825 */ /* 0x000fe200078e02be */
[----:B------:R-:W-:-:S02]  /*30d0*/  ISETP.GT.AND P4, PT, R15, 0xf, PT ;  /* 0x0000000f0f00780c */ /* 0x000fc40003f84270 */
[----:B------:R-:W-:Y:S01]  /*30e0*/  PRMT R208, RZ, 0x7610, R208 ;  /* 0x00007610ffd07816 */ /* 0x000fe200000000d0 */
[----:B------:R-:W-:Y:S01]  /*30f0*/  IMAD.WIDE R124, R160, 0x2, R190 ;  /* 0x00000002a07c7825 */ /* 0x000fe200078e02be */
[----:B------:R0:W5:Y:S01]  /*3100*/  @P1 LDG.E.U16 R216, desc[UR6][R26.64] ;  /* 0x000000061ad81981 */ /* 0x000162000c1e1500 */
[----:B------:R-:W-:Y:S02]  /*3110*/  PRMT R211, RZ, 0x7610, R211 ;  /* 0x00007610ffd37816 */ /* 0x000fe400000000d3 */
[----:B------:R-:W-:Y:S01]  /*3120*/  PRMT R122, RZ, 0x7610, R122 ;  /* 0x00007610ff7a7816 */ /* 0x000fe2000000007a */
[----:B------:R-:W-:Y:S01]  /*3130*/  IMAD.WIDE R46, R150, 0x2, R190 ;  /* 0x00000002962e7825 */ /* 0x000fe200078e02be */
[----:B------:R-:W-:Y:S01]  /*3140*/  PRMT R39, RZ, 0x7610, R39 ;  /* 0x00007610ff277816 */ /* 0x000fe20000000027 */
[----:B------:R-:W3:Y:S02]  /*3150*/  @P3 LDG.E.U16 R208, desc[UR6][R116.64] ;  /* 0x0000000674d03981 */ /* 0x000ee4000c1e1500 */
[----:B0-----:R-:W-:-:S02]  /*3160*/  IMAD.WIDE R26, R156, 0x2, R190 ;  /* 0x000000029c1a7825 */ /* 0x001fc400078e02be */
[----:B------:R-:W3:Y:S01]  /*3170*/  @P2 LDG.E.U16 R211, desc[UR6][R124.64] ;  /* 0x000000067cd32981 */ /* 0x000ee2000c1e1500 */
[----:B------:R-:W-:Y:S02]  /*3180*/  PRMT R50, RZ, 0x7610, R50 ;  /* 0x00007610ff327816 */ /* 0x000fe40000000032 */
[C---:B------:R-:W-:Y:S01]  /*3190*/  ISETP.GT.AND P1, PT, R15.reuse, 0x16, PT ;  /* 0x000000160f00780c */ /* 0x040fe20003f24270 */
[----:B------:R-:W3:Y:S01]  /*31a0*/  @P0 LDG.E.U16 R122, desc[UR6][R26.64] ;  /* 0x000000061a7a0981 */ /* 0x000ee2000c1e1500 */
[C---:B------:R-:W-:Y:S02]  /*31b0*/  ISETP.GT.AND P2, PT, R15.reuse, 0x17, PT ;  /* 0x000000170f00780c */ /* 0x040fe40003f44270 */
[C---:B------:R-:W-:Y:S01]  /*31c0*/  ISETP.GT.AND P3, PT, R15.reuse, 0x18, PT ;  /* 0x000000180f00780c */ /* 0x040fe20003f64270 */
[----:B------:R0:W2:Y:S01]  /*31d0*/  @P5 LDG.E.U16 R39, desc[UR6][R46.64] ;  /* 0x000000062e275981 */ /* 0x0000a2000c1e1500 */
[----:B------:R-:W-:Y:S01]  /*31e0*/  ISETP.GT.AND P0, PT, R15, 0x19, PT ;  /* 0x000000190f00780c */ /* 0x000fe20003f04270 */
[----:B------:R-:W-:Y:S01]  /*31f0*/  IMAD.WIDE R42, R155, 0x2, R190 ;  /* 0x000000029b2a7825 */ /* 0x000fe200078e02be */
[----:B------:R-:W-:-:S02]  /*3200*/  PRMT R141, RZ, 0x7610, R141 ;  /* 0x00007610ff8d7816 */ /* 0x000fc4000000008d */
[----:B------:R-:W-:Y:S01]  /*3210*/  PRMT R31, RZ, 0x7610, R31 ;  /* 0x00007610ff1f7816 */ /* 0x000fe2000000001f */
[----:B------:R-:W-:Y:S01]  /*3220*/  IMAD.WIDE R118, R6, 0x2, R190 ;  /* 0x0000000206767825 */ /* 0x000fe200078e02be */
[----:B------:R-:W-:Y:S02]  /*3230*/  PRMT R214, RZ, 0x7610, R214 ;  /* 0x00007610ffd67816 */ /* 0x000fe400000000d6 */
[----:B------:R-:W3:Y:S01]  /*3240*/  @P1 LDG.E.U16 R141, desc[UR6][R42.64] ;  /* 0x000000062a8d1981 */ /* 0x000ee2000c1e1500 */
[----:B0-----:R-:W-:-:S05]  /*3250*/  IMAD.WIDE R46, R20, 0x2, R190 ;  /* 0x00000002142e7825 */ /* 0x001fca00078e02be */
[----:B------:R0:W3:Y:S01]  /*3260*/  @P4 LDG.E.U16 R50, desc[UR6][R46.64] ;  /* 0x000000062e324981 */ /* 0x0000e2000c1e1500 */
[----:B------:R-:W-:-:S04]  /*3270*/  IMAD.WIDE R120, R7, 0x2, R190 ;  /* 0x0000000207787825 */ /* 0x000fc800078e02be */
[----:B------:R-:W-:Y:S01]  /*3280*/  IMAD.WIDE R116, R152, 0x2, R190 ;  /* 0x0000000298747825 */ /* 0x000fe200078e02be */
[----:B------:R1:W5:Y:S01]  /*3290*/  @P3 LDG.E.U16 R31, desc[UR6][R120.64] ;  /* 0x00000006781f3981 */ /* 0x000362000c1e1500 */
[----:B0-----:R-:W-:Y:S01]  /*32a0*/  PRMT R46, RZ, 0x7610, R46 ;  /* 0x00007610ff2e7816 */ /* 0x001fe2000000002e */
[----:B------:R-:W0:Y:S02]  /*32b0*/  LDC R47, c[0x0][0x238] ;  /* 0x00008e00ff2f7b82 */ /* 0x000e240000000800 */
[----:B------:R1:W3:Y:S01]  /*32c0*/  @P0 LDG.E.U16 R214, desc[UR6][R116.64] ;  /* 0x0000000674d60981 */ /* 0x0002e2000c1e1500 */
[C---:B------:R-:W-:Y:S02]  /*32d0*/  ISETP.GT.AND P1, PT, R15.reuse, 0x1a, PT ;  /* 0x0000001a0f00780c */ /* 0x040fe40003f24270 */
[C---:B------:R-:W-:Y:S01]  /*32e0*/  ISETP.GT.AND P3, PT, R15.reuse, 0x1c, PT ;  /* 0x0000001c0f00780c */ /* 0x040fe20003f64270 */
[----:B------:R1:W3:Y:S01]  /*32f0*/  @P2 LDG.E.U16 R46, desc[UR6][R118.64] ;  /* 0x00000006762e2981 */ /* 0x0002e2000c1e1500 */
[----:B------:R-:W-:-:S02]  /*3300*/  ISETP.GT.AND P2, PT, R15, 0x1b, PT ;  /* 0x0000001b0f00780c */ /* 0x000fc40003f44270 */
[----:B------:R-:W-:Y:S01]  /*3310*/  ISETP.GT.AND P0, PT, R15, 0x1d, PT ;  /* 0x0000001d0f00780c */ /* 0x000fe20003f04270 */
[----:B------:R-:W-:Y:S01]  /*3320*/  IMAD.WIDE R26, R151, 0x2, R190 ;  /* 0x00000002971a7825 */ /* 0x000fe200078e02be */
[----:B------:R-:W-:Y:S02]  /*3330*/  PRMT R217, RZ, 0x7610, R217 ;  /* 0x00007610ffd97816 */ /* 0x000fe400000000d9 */
[----:B------:R-:W-:Y:S01]  /*3340*/  PRMT R206, RZ, 0x7610, R206 ;  /* 0x00007610ffce7816 */ /* 0x000fe200000000ce */
[----:B------:R-:W-:Y:S01]  /*3350*/  IMAD.WIDE R42, R153, 0x2, R190 ;  /* 0x00000002992a7825 */ /* 0x000fe200078e02be */
[----:B------:R-:W-:Y:S02]  /*3360*/  PRMT R209, RZ, 0x7610, R209 ;  /* 0x00007610ffd17816 */ /* 0x000fe400000000d1 */
[----:B-1----:R-:W-:Y:S01]  /*3370*/  PRMT R120, RZ, 0x7610, R120 ;  /* 0x00007610ff787816 */ /* 0x002fe20000000078 */
[--C-:B------:R-:W-:Y:S01]  /*3380*/  IMAD.WIDE R126, R154, 0x2, R190.reuse ;  /* 0x000000029a7e7825 */ /* 0x100fe200078e02be */
[----:B------:R-:W3:Y:S03]  /*3390*/  @P1 LDG.E.U16 R217, desc[UR6][R26.64] ;  /* 0x000000061ad91981 */ /* 0x000ee6000c1e1500 */
[----:B------:R-:W-:Y:S01]  /*33a0*/  IMAD.WIDE R116, R158, 0x2, R190 ;  /* 0x000000029e747825 */ /* 0x000fe200078e02be */
[----:B------:R1:W3:Y:S01]  /*33b0*/  @P2 LDG.E.U16 R206, desc[UR6][R42.64] ;  /* 0x000000062ace2981 */ /* 0x0002e2000c1e1500 */
[----:B------:R-:W-:-:S02]  /*33c0*/  ISETP.GT.AND P2, PT, R15, 0x1e, PT ;  /* 0x0000001e0f00780c */ /* 0x000fc40003f44270 */
[C---:B------:R-:W-:Y:S01]  /*33d0*/  ISETP.GT.AND P1, PT, R15.reuse, 0x1, PT ;  /* 0x000000010f00780c */ /* 0x040fe20003f24270 */
[----:B------:R-:W3:Y:S01]  /*33e0*/  @P3 LDG.E.U16 R209, desc[UR6][R126.64] ;  /* 0x000000067ed13981 */ /* 0x000ee2000c1e1500 */
[----:B------:R-:W-:-:S03]  /*33f0*/  ISETP.GT.AND P3, PT, R15, 0x1f, PT ;  /* 0x0000001f0f00780c */ /* 0x000fc60003f64270 */
[----:B------:R0:W3:Y:S01]  /*3400*/  @P0 LDG.E.U16 R120, desc[UR6][R116.64] ;  /* 0x0000000674780981 */ /* 0x0000e2000c1e1500 */
[----:B------:R-:W-:Y:S01]  /*3410*/  ISETP.GT.AND P0, PT, R15, RZ, PT ;  /* 0x000000ff0f00720c */ /* 0x000fe20003f04270 */
[----:B------:R-:W-:Y:S01]  /*3420*/  IMAD.WIDE R118, R157, 0x2, R190 ;  /* 0x000000029d767825 */ /* 0x000fe200078e02be */
[----:B------:R-:W-:Y:S02]  /*3430*/  PRMT R220, RZ, 0x7610, R220 ;  /* 0x00007610ffdc7816 */ /* 0x000fe400000000dc */
[----:B------:R-:W-:Y:S01]  /*3440*/  PRMT R123, RZ, 0x7610, R123 ;  /* 0x00007610ff7b7816 */ /* 0x000fe2000000007b */
[----:B------:R-:W-:Y:S01]  /*3450*/  IMAD.WIDE R124, R174, 0x2, R190 ;  /* 0x00000002ae7c7825 */ /* 0x000fe200078e02be */
[----:B------:R-:W-:Y:S02]  /*3460*/  PRMT R44, RZ, 0x7610, R44 ;  /* 0x00007610ff2c7816 */ /* 0x000fe4000000002c */
[----:B-1----:R-:W-:Y:S01]  /*3470*/  PRMT R43, RZ, 0x7610, R43 ;  /* 0x00007610ff2b7816 */ /* 0x002fe2000000002b */
[----:B0-----:R-:W-:Y:S01]  /*3480*/  IMAD.WIDE R26, R47, 0x2, R190 ;  /* 0x000000022f1a7825 */ /* 0x001fe200078e02be */
[----:B------:R-:W3:Y:S04]  /*3490*/  @P2 LDG.E.U16 R123, desc[UR6][R118.64] ;  /* 0x00000006767b2981 */ /* 0x000ee8000c1e1500 */
[----:B------:R-:W3:Y:S04]  /*34a0*/  @P3 LDG.E.U16 R44, desc[UR6][R124.64] ;  /* 0x000000067c2c3981 */ /* 0x000ee8000c1e1500 */
[----:B------:R0:W3:Y:S04]  /*34b0*/  @P1 LDG.E.U16 R220, desc[UR6][R26.64] ;  /* 0x000000061adc1981 */ /* 0x0000e8000c1e1500 */
[----:B------:R-:W3:Y:S01]  /*34c0*/  @P0 LDG.E.U16 R43, desc[UR6][R190.64] ;  /* 0x00000006be2b0981 */ /* 0x000ee2000c1e1500 */
[----:B------:R-:W-:Y:S01]  /*34d0*/  BAR.SYNC.DEFER_BLOCKING 0x0 ;  /* 0x0000000000007b1d */ /* 0x000fe20000010000 */
[----:B------:R-:W-:Y:S01]  /*34e0*/  ISETP.GE.AND P1, PT, R0, R15, PT ;  /* 0x0000000f0000720c */ /* 0x000fe20003f26270 */
[----:B------:R-:W-:-:S02]  /*34f0*/  IMAD.MOV.U32 R116, RZ, RZ, R38 ;  /* 0x000000ffff747224 */ /* 0x000fc400078e0026 */
[----:B------:R-:W-:Y:S02]  /*3500*/  IMAD.MOV.U32 R117, RZ, RZ, R131 ;  /* 0x000000ffff757224 */ /* 0x000fe400078e0083 */
[----:B0-----:R-:W-:Y:S02]  /*3510*/  IMAD.MOV.U32 R26, RZ, RZ, R128 ;  /* 0x000000ffff1a7224 */ /* 0x001fe400078e0080 */
[----:B------:R-:W-:Y:S02]  /*3520*/  IMAD.MOV.U32 R27, RZ, RZ, R227 ;  /* 0x000000ffff1b7224 */ /* 0x000fe400078e00e3 */
[----:B------:R-:W-:Y:S02]  /*3530*/  IMAD.MOV.U32 R124, RZ, RZ, R36 ;  /* 0x000000ffff7c7224 */ /* 0x000fe400078e0024 */
[----:B------:R-:W-:Y:S01]  /*3540*/  IMAD.MOV.U32 R125, RZ, RZ, R129 ;  /* 0x000000ffff7d7224 */ /* 0x000fe200078e0081 */
[----:B------:R-:W-:Y:S01]  /*3550*/  PRMT R47, RZ, 0x7610, R47 ;  /* 0x00007610ff2f7816 */ /* 0x000fe2000000002f */
[----:B------:R-:W-:Y:S01]  /*3560*/  IMAD.MOV.U32 R118, RZ, RZ, R136 ;  /* 0x000000ffff767224 */ /* 0x000fe200078e0088 */
[----:B------:R-:W-:Y:S01]  /*3570*/  PRMT R121, RZ, 0x7610, R121 ;  /* 0x00007610ff797816 */ /* 0x000fe20000000079 */
[----:B------:R-:W-:Y:S01]  /*3580*/  IMAD.MOV.U32 R119, RZ, RZ, R137 ;  /* 0x000000ffff777224 */ /* 0x000fe200078e0089 */
[----:B------:R-:W-:Y:S01]  /*3590*/  PRMT R36, RZ, 0x7610, R36 ;  /* 0x00007610ff247816 */ /* 0x000fe20000000024 */
[----:B------:R-:W-:-:S04]  /*35a0*/  IMAD.WIDE R130, R173, 0x2, R116 ;  /* 0x00000002ad827825 */ /* 0x000fc800078e0274 */
[C---:B------:R-:W-:Y:S01]  /*35b0*/  IMAD.WIDE R126, R173.reuse, 0x2, R124 ;  /* 0x00000002ad7e7825 */ /* 0x040fe200078e027c */
[----:B------:R-:W-:Y:S01]  /*35c0*/  PRMT R42, RZ, 0x7610, R42 ;  /* 0x00007610ff2a7816 */ /* 0x000fe2000000002a */
[----:B------:R0:W3:Y:S02]  /*35d0*/  @!P1 LDG.E.U16 R47, desc[UR6][R130.64] ;  /* 0x00000006822f9981 */ /* 0x0000e4000c1e1500 */
[C---:B------:R-:W-:Y:S02]  /*35e0*/  IMAD.WIDE R136, R173.reuse, 0x2, R26 ;  /* 0x00000002ad887825 */ /* 0x040fe400078e021a */
[----:B------:R1:W3:Y:S02]  /*35f0*/  @!P1 LDG.E.U16 R121, desc[UR6][R126.64] ;  /* 0x000000067e799981 */ /* 0x0002e4000c1e1500 */
[----:B------:R-:W-:Y:S02]  /*3600*/  IMAD.WIDE R128, R173, 0x2, R118 ;  /* 0x00000002ad807825 */ /* 0x000fe400078e0276 */
[----:B------:R1:W3:Y:S02]  /*3610*/  @!P1 LDG.E.U16 R36, desc[UR6][R136.64] ;  /* 0x0000000688249981 */ /* 0x0002e4000c1e1500 */
[--C-:B0-----:R-:W-:Y:S01]  /*3620*/  IMAD.MOV.U32 R131, RZ, RZ, R55.reuse ;  /* 0x000000ffff837224 */ /* 0x101fe200078e0037 */
[----:B------:R-:W-:Y:S01]  /*3630*/  PRMT R55, RZ, 0x7610, R55 ;  /* 0x00007610ff377816 */ /* 0x000fe20000000037 */
[----:B------:R-:W-:Y:S01]  /*3640*/  IMAD.MOV.U32 R130, RZ, RZ, R226 ;  /* 0x000000ffff827224 */ /* 0x000fe200078e00e2 */
[----:B------:R0:W3:Y:S01]  /*3650*/  @!P1 LDG.E.U16 R42, desc[UR6][R128.64] ;  /* 0x00000006802a9981 */ /* 0x0000e2000c1e1500 */
[----:B-1----:R-:W-:-:S02]  /*3660*/  IMAD.MOV.U32 R126, RZ, RZ, R148 ;  /* 0x000000ffff7e7224 */ /* 0x002fc400078e0094 */
[----:B------:R-:W-:Y:S02]  /*3670*/  IMAD.MOV.U32 R137, RZ, RZ, R149 ;  /* 0x000000ffff897224 */ /* 0x000fe400078e0095 */
[----:B------:R-:W-:-:S04]  /*3680*/  IMAD.WIDE R148, R173, 0x2, R138 ;  /* 0x00000002ad947825 */ /* 0x000fc800078e028a */
[--C-:B------:R-:W-:Y:S01]  /*3690*/  IMAD.MOV.U32 R127, RZ, RZ, R45.reuse ;  /* 0x000000ffff7f7224 */ /* 0x100fe200078e002d */
[----:B------:R-:W-:Y:S01]  /*36a0*/  PRMT R45, RZ, 0x7610, R45 ;  /* 0x00007610ff2d7816 */ /* 0x000fe2000000002d */
[----:B------:R-:W-:Y:S01]  /*36b0*/  IMAD.MOV.U32 R136, RZ, RZ, R228 ;  /* 0x000000ffff887224 */ /* 0x000fe200078e00e4 */
[----:B------:R1:W3:Y:S01]  /*36c0*/  @!P1 LDG.E.U16 R55, desc[UR6][R148.64] ;  /* 0x0000000694379981 */ /* 0x0002e2000c1e1500 */
[----:B0-----:R-:W-:Y:S02]  /*36d0*/  IMAD.MOV.U32 R128, RZ, RZ, R222 ;  /* 0x000000ffff807224 */ /* 0x001fe400078e00de */
[----:B------:R-:W-:Y:S02]  /*36e0*/  IMAD.MOV.U32 R129, RZ, RZ, R51 ;  /* 0x000000ffff817224 */ /* 0x000fe400078e0033 */
[----:B------:R-:W-:Y:S01]  /*36f0*/  IMAD.WIDE R228, R173, 0x2, R130 ;  /* 0x00000002ade47825 */ /* 0x000fe200078e0282 */
[----:B------:R-:W-:-:S03]  /*3700*/  PRMT R30, RZ, 0x7610, R30 ;  /* 0x00007610ff1e7816 */ /* 0x000fc6000000001e */
[--C-:B-1----:R-:W-:Y:S01]  /*3710*/  IMAD.MOV.U32 R148, RZ, RZ, R224.reuse ;  /* 0x000000ffff947224 */ /* 0x102fe200078e00e0 */
[----:B------:R0:W3:Y:S01]  /*3720*/  @!P1 LDG.E.U16 R45, desc[UR6][R228.64] ;  /* 0x00000006e42d9981 */ /* 0x0000e2000c1e1500 */
[----:B------:R-:W-:Y:S01]  /*3730*/  IMAD.MOV.U32 R149, RZ, RZ, R225 ;  /* 0x000000ffff957224 */ /* 0x000fe200078e00e1 */
[----:B------:R-:W-:Y:S01]  /*3740*/  PRMT R224, RZ, 0x7610, R224 ;  /* 0x00007610ffe07816 */ /* 0x000fe200000000e0 */
[----:B------:R-:W-:Y:S01]  /*3750*/  IMAD.WIDE R230, R173, 0x2, R128 ;  /* 0x00000002ade67825 */ /* 0x000fe200078e0280 */
[----:B------:R-:W-:-:S03]  /*3760*/  PRMT R51, RZ, 0x7610, R51 ;  /* 0x00007610ff337816 */ /* 0x000fc60000000033 */
[C---:B------:R-:W-:Y:S01]  /*3770*/  IMAD.WIDE R232, R173.reuse, 0x2, R126 ;  /* 0x00000002ade87825 */ /* 0x040fe200078e027e */
[----:B------:R1:W3:Y:S03]  /*3780*/  @!P1 LDG.E.U16 R30, desc[UR6][R230.64] ;  /* 0x00000006e61e9981 */ /* 0x0002e6000c1e1500 */
[C---:B0-----:R-:W-:Y:S01]  /*3790*/  IMAD.WIDE R228, R173.reuse, 0x2, R148 ;  /* 0x00000002ade47825 */ /* 0x041fe200078e0294 */
[----:B------:R-:W-:Y:S01]  /*37a0*/  PRMT R225, RZ, 0x7610, R225 ;  /* 0x00007610ffe17816 */ /* 0x000fe200000000e1 */
[----:B------:R-:W3:Y:S02]  /*37b0*/  @!P1 LDG.E.U16 R51, desc[UR6][R232.64] ;  /* 0x00000006e8339981 */ /* 0x000ee4000c1e1500 */
[----:B------:R-:W-:Y:S02]  /*37c0*/  IMAD.WIDE R238, R173, 0x2, R178 ;  /* 0x00000002adee7825 */ /* 0x000fe400078e02b2 */
[----:B------:R0:W3:Y:S01]  /*37d0*/  @!P1 LDG.E.U16 R224, desc[UR6][R228.64] ;  /* 0x00000006e4e09981 */ /* 0x0000e2000c1e1500 */
[----:B-1----:R-:W-:-:S02]  /*37e0*/  PRMT R230, RZ, 0x7610, R230 ;  /* 0x00007610ffe67816 */ /* 0x002fc400000000e6 */
[----:B------:R-:W-:Y:S01]  /*37f0*/  PRMT R231, RZ, 0x7610, R231 ;  /* 0x00007610ffe77816 */ /* 0x000fe200000000e7 */
[C---:B------:R-:W-:Y:S01]  /*3800*/  IMAD.WIDE R234, R173.reuse, 0x2, R146 ;  /* 0x00000002adea7825 */ /* 0x040fe200078e0292 */
[----:B------:R-:W-:Y:S02]  /*3810*/  PRMT R222, RZ, 0x7610, R222 ;  /* 0x00007610ffde7816 */ /* 0x000fe400000000de */
[----:B------:R1:W3:Y:S01]  /*3820*/  @!P1 LDG.E.U16 R230, desc[UR6][R238.64] ;  /* 0x00000006eee69981 */ /* 0x0002e2000c1e1500 */
[C---:B0-----:R-:W-:Y:S01]  /*3830*/  IMAD.WIDE R228, R173.reuse, 0x2, R180 ;  /* 0x00000002ade47825 */ /* 0x041fe200078e02b4 */
[----:B------:R-:W-:Y:S02]  /*3840*/  PRMT R38, RZ, 0x7610, R38 ;  /* 0x00007610ff267816 */ /* 0x000fe40000000026 */
[----:B------:R0:W3:Y:S01]  /*3850*/  @!P1 LDG.E.U16 R225, desc[UR6][R234.64] ;  /* 0x00000006eae19981 */ /* 0x0000e2000c1e1500 */
[----:B------:R-:W-:-:S03]  /*3860*/  IMAD.WIDE R232, R173, 0x2, R144 ;  /* 0x00000002ade87825 */ /* 0x000fc600078e0290 */
[----:B------:R0:W3:Y:S01]  /*3870*/  @!P1 LDG.E.U16 R231, desc[UR6][R228.64] ;  /* 0x00000006e4e79981 */ /* 0x0000e2000c1e1500 */
[----:B-1----:R-:W-:Y:S01]  /*3880*/  PRMT R239, RZ, 0x7610, R239 ;  /* 0x00007610ffef7816 */ /* 0x002fe200000000ef */
[C---:B------:R-:W-:Y:S02]  /*3890*/  IMAD.WIDE R226, R173.reuse, 0x2, R136 ;  /* 0x00000002ade27825 */ /* 0x040fe400078e0288 */
[----:B------:R1:W3:Y:S01]  /*38a0*/  @!P1 LDG.E.U16 R222, desc[UR6][R232.64] ;  /* 0x00000006e8de9981 */ /* 0x0002e2000c1e1500 */
[----:B0-----:R-:W-:Y:S02]  /*38b0*/  PRMT R235, RZ, 0x7610, R235 ;  /* 0x00007610ffeb7816 */ /* 0x001fe400000000eb */
[----:B------:R-:W-:Y:S01]  /*38c0*/  PRMT R242, RZ, 0x7610, R242 ;  /* 0x00007610fff27816 */ /* 0x000fe200000000f2 */
[----:B------:R0:W3:Y:S01]  /*38d0*/  @!P1 LDG.E.U16 R38, desc[UR6][R226.64] ;  /* 0x00000006e2269981 */ /* 0x0000e2000c1e1500 */
[----:B------:R-:W-:-:S04]  /*38e0*/  IMAD.WIDE R228, R173, 0x2, R188 ;  /* 0x00000002ade47825 */ /* 0x000fc800078e02bc */
[C---:B-1----:R-:W-:Y:S01]  /*38f0*/  IMAD.WIDE R232, R173.reuse, 0x2, R184 ;  /* 0x00000002ade87825 */ /* 0x042fe200078e02b8 */
[----:B------:R1:W3:Y:S01]  /*3900*/  @!P1 LDG.E.U16 R239, desc[UR6][R228.64] ;  /* 0x00000006e4ef9981 */ /* 0x0002e2000c1e1500 */
[----:B------:R-:W-:Y:S02]  /*3910*/  PRMT R243, RZ, 0x7610, R243 ;  /* 0x00007610fff37816 */ /* 0x000fe400000000f3 */
[C---:B------:R-:W-:Y:S01]  /*3920*/  IMAD.WIDE R236, R173.reuse, 0x2, R176 ;  /* 0x00000002adec7825 */ /* 0x040fe200078e02b0 */
[----:B0-----:R-:W-:Y:S01]  /*3930*/  PRMT R227, RZ, 0x7610, R227 ;  /* 0x00007610ffe37816 */ /* 0x001fe200000000e3 */
[----:B------:R0:W3:Y:S02]  /*3940*/  @!P1 LDG.E.U16 R235, desc[UR6][R232.64] ;  /* 0x00000006e8eb9981 */ /* 0x0000e4000c1e1500 */
[C---:B-1----:R-:W-:Y:S01]  /*3950*/  IMAD.WIDE R228, R173.reuse, 0x2, R196 ;  /* 0x00000002ade47825 */ /* 0x042fe200078e02c4 */
[----:B------:R-:W-:Y:S02]  /*3960*/  PRMT R251, RZ, 0x7610, R251 ;  /* 0x00007610fffb7816 */ /* 0x000fe400000000fb */
[----:B------:R1:W3:Y:S01]  /*3970*/  @!P1 LDG.E.U16 R227, desc[UR6][R236.64] ;  /* 0x00000006ece39981 */ /* 0x0002e2000c1e1500 */
[----:B------:R-:W-:Y:S01]  /*3980*/  PRMT R226, RZ, 0x7610, R226 ;  /* 0x00007610ffe27816 */ /* 0x000fe200000000e2 */
[----:B0-----:R-:W-:-:S02]  /*3990*/  IMAD.WIDE R232, R173, 0x2, R194 ;  /* 0x00000002ade87825 */ /* 0x001fc400078e02c2 */
[----:B------:R0:W3:Y:S01]  /*39a0*/  @!P1 LDG.E.U16 R242, desc[UR6][R228.64] ;  /* 0x00000006e4f29981 */ /* 0x0000e2000c1e1500 */
[----:B------:R-:W-:Y:S01]  /*39b0*/  PRMT R234, RZ, 0x7610, R234 ;  /* 0x00007610ffea7816 */ /* 0x000fe200000000ea */
[C---:B------:R-:W-:Y:S02]  /*39c0*/  IMAD.WIDE R240, R173.reuse, 0x2, R182 ;  /* 0x00000002adf07825 */ /* 0x040fe400078e02b6 */
[----:B------:R0:W3:Y:S01]  /*39d0*/  @!P1 LDG.E.U16 R243, desc[UR6][R232.64] ;  /* 0x00000006e8f39981 */ /* 0x0000e2000c1e1500 */
[----:B------:R-:W-:Y:S01]  /*39e0*/  PRMT R246, RZ, 0x7610, R246 ;  /* 0x00007610fff67816 */ /* 0x000fe200000000f6 */
[C---:B-1----:R-:W-:Y:S02]  /*39f0*/  IMAD.WIDE R236, R173.reuse, 0x2, R186 ;  /* 0x00000002adec7825 */ /* 0x042fe400078e02ba */
[----:B------:R1:W3:Y:S02]  /*3a00*/  @!P1 LDG.E.U16 R226, desc[UR6][R240.64] ;  /* 0x00000006f0e29981 */ /* 0x0002e4000c1e1500 */
[C---:B0-----:R-:W-:Y:S01]  /*3a10*/  IMAD.WIDE R228, R173.reuse, 0x2, R202 ;  /* 0x00000002ade47825 */ /* 0x041fe200078e02ca */
[----:B------:R-:W-:Y:S01]  /*3a20*/  PRMT R238, RZ, 0x7610, R238 ;  /* 0x00007610ffee7816 */ /* 0x000fe200000000ee */
[----:B------:R0:W3:Y:S02]  /*3a30*/  @!P1 LDG.E.U16 R234, desc[UR6][R236.64] ;  /* 0x00000006ecea9981 */ /* 0x0000e4000c1e1500 */
[----:B------:R-:W-:-:S02]  /*3a40*/  IMAD.WIDE R232, R173, 0x2, R200 ;  /* 0x00000002ade87825 */ /* 0x000fc400078e02c8 */
[----:B------:R0:W3:Y:S01]  /*3a50*/  @!P1 LDG.E.U16 R251, desc[UR6][R228.64] ;  /* 0x00000006e4fb9981 */ /* 0x0000e2000c1e1500 */
[----:B------:R-:W-:Y:S01]  /*3a60*/  PRMT R247, RZ, 0x7610, R247 ;  /* 0x00007610fff77816 */ /* 0x000fe200000000f7 */
[C---:B-1----:R-:W-:Y:S02]  /*3a70*/  IMAD.WIDE R240, R173.reuse, 0x2, R192 ;  /* 0x00000002adf07825 */ /* 0x042fe400078e02c0 */
[----:B------:R1:W3:Y:S02]  /*3a80*/  @!P1 LDG.E.U16 R246, desc[UR6][R232.64] ;  /* 0x00000006e8f69981 */ /* 0x0002e4000c1e1500 */
[----:B0-----:R-:W-:Y:S02]  /*3a90*/  IMAD.WIDE R236, R173, 0x2, R198 ;  /* 0x00000002adec7825 */ /* 0x001fe400078e02c6 */
[----:B------:R0:W3:Y:S02]  /*3aa0*/  @!P1 LDG.E.U16 R238, desc[UR6][R240.64] ;  /* 0x00000006f0ee9981 */ /* 0x0000e4000c1e1500 */
[----:B------:R-:W-:-:S02]  /*3ab0*/  IMAD.MOV.U32 R228, RZ, RZ, R134 ;  /* 0x000000ffffe47224 */ /* 0x000fc400078e0086 */
[--C-:B------:R-:W-:Y:S01]  /*3ac0*/  IMAD.MOV.U32 R229, RZ, RZ, R133.reuse ;  /* 0x000000ffffe57224 */ /* 0x100fe200078e0085 */
[----:B------:R-:W-:Y:S01]  /*3ad0*/  PRMT R133, RZ, 0x7610, R133 ;  /* 0x00007610ff857816 */ /* 0x000fe20000000085 */
[----:B------:R0:W3:Y:S01]  /*3ae0*/  @!P1 LDG.E.U16 R247, desc[UR6][R236.64] ;  /* 0x00000006ecf79981 */ /* 0x0000e2000c1e1500 */
[----:B-1----:R-:W-:Y:S01]  /*3af0*/  IMAD.WIDE R232, R173, 0x2, R228 ;  /* 0x00000002ade87825 */ /* 0x002fe200078e02e4 */
[----:B------:R-:W-:-:S03]  /*3b00*/  PRMT R250, RZ, 0x7610, R250 ;  /* 0x00007610fffa7816 */ /* 0x000fc600000000fa */
[----:B0-----:R-:W-:Y:S01]  /*3b10*/  IMAD.MOV.U32 R240, RZ, RZ, R48 ;  /* 0x000000fffff07224 */ /* 0x001fe200078e0030 */
[----:B------:R0:W3:Y:S01]  /*3b20*/  @!P1 LDG.E.U16 R133, desc[UR6][R232.64] ;  /* 0x00000006e8859981 */ /* 0x0000e2000c1e1500 */
[--C-:B------:R-:W-:Y:S01]  /*3b30*/  IMAD.MOV.U32 R241, RZ, RZ, R41.reuse ;  /* 0x000000fffff17224 */ /* 0x100fe200078e0029 */
[----:B------:R-:W-:Y:S01]  /*3b40*/  PRMT R41, RZ, 0x7610, R41 ;  /* 0x00007610ff297816 */ /* 0x000fe20000000029 */
[----:B------:R-:W-:Y:S01]  /*3b50*/  IMAD.WIDE R236, R173, 0x2, R204 ;  /* 0x00000002adec7825 */ /* 0x000fe200078e02cc */
[----:B------:R-:W-:-:S03]  /*3b60*/  PRMT R252, RZ, 0x7610, R252 ;  /* 0x00007610fffc7816 */ /* 0x000fc600000000fc */
[C---:B------:R-:W-:Y:S01]  /*3b70*/  IMAD.WIDE R244, R173.reuse, 0x2, R240 ;  /* 0x00000002adf47825 */ /* 0x040fe200078e02f0 */
[----:B------:R1:W3:Y:S03]  /*3b80*/  @!P1 LDG.E.U16 R250, desc[UR6][R236.64] ;  /* 0x00000006ecfa9981 */ /* 0x0002e6000c1e1500 */
[----:B0-----:R-:W-:Y:S01]  /*3b90*/  IMAD.MOV.U32 R232, RZ, RZ, R52 ;  /* 0x000000ffffe87224 */ /* 0x001fe200078e0034 */
[----:B------:R0:W3:Y:S01]  /*3ba0*/  @!P1 LDG.E.U16 R41, desc[UR6][R244.64] ;  /* 0x00000006f4299981 */ /* 0x0000e2000c1e1500 */
[----:B------:R-:W-:Y:S02]  /*3bb0*/  IMAD.MOV.U32 R233, RZ, RZ, R135 ;  /* 0x000000ffffe97224 */ /* 0x000fe400078e0087 */
[----:B------:R-:W-:-:S04]  /*3bc0*/  IMAD.WIDE R134, R173, 0x2, R232 ;  /* 0x00000002ad867825 */ /* 0x000fc800078e02e8 */
[--C-:B-1----:R-:W-:Y:S02]  /*3bd0*/  IMAD.MOV.U32 R236, RZ, RZ, R132.reuse ;  /* 0x000000ffffec7224 */ /* 0x102fe400078e0084 */
[----:B------:R-:W-:Y:S01]  /*3be0*/  IMAD.MOV.U32 R237, RZ, RZ, R53 ;  /* 0x000000ffffed7224 */ /* 0x000fe200078e0035 */
[----:B------:R-:W-:Y:S01]  /*3bf0*/  PRMT R132, RZ, 0x7610, R132 ;  /* 0x00007610ff847816 */ /* 0x000fe20000000084 */
[----:B0-----:R-:W-:Y:S01]  /*3c00*/  IMAD.MOV.U32 R244, RZ, RZ, R28 ;  /* 0x000000fffff47224 */ /* 0x001fe200078e001c */
[----:B------:R0:W3:Y:S01]  /*3c10*/  @!P1 LDG.E.U16 R252, desc[UR6][R134.64] ;  /* 0x0000000686fc9981 */ /* 0x0000e2000c1e1500 */
[----:B------:R-:W-:Y:S02]  /*3c20*/  IMAD.MOV.U32 R245, RZ, RZ, R49 ;  /* 0x000000fffff57224 */ /* 0x000fe400078e0031 */
[----:B------:R-:W-:Y:S02]  /*3c30*/  IMAD.MOV.U32 R248, RZ, RZ, R40 ;  /* 0x000000fffff87224 */ /* 0x000fe400078e0028 */
[----:B------:R-:W-:-:S02]  /*3c40*/  IMAD.MOV.U32 R249, RZ, RZ, R29 ;  /* 0x000000fffff97224 */ /* 0x000fc400078e001d */
[C---:B------:R-:W-:Y:S01]  /*3c50*/  IMAD.WIDE R52, R173.reuse, 0x2, R236 ;  /* 0x00000002ad347825 */ /* 0x040fe200078e02ec */
[----:B------:R-:W-:Y:S02]  /*3c60*/  PRMT R40, RZ, 0x7610, R40 ;  /* 0x00007610ff287816 */ /* 0x000fe40000000028 */
[----:B0-----:R-:W-:Y:S01]  /*3c70*/  PRMT R135, RZ, 0x7610, R135 ;  /* 0x00007610ff877816 */ /* 0x001fe20000000087 */
[C---:B------:R-:W-:Y:S01]  /*3c80*/  IMAD.WIDE R48, R173.reuse, 0x2, R244 ;  /* 0x00000002ad307825 */ /* 0x040fe200078e02f4 */
[----:B------:R-:W3:Y:S03]  /*3c90*/  @!P1 LDG.E.U16 R132, desc[UR6][R52.64] ;  /* 0x0000000634849981 */ /* 0x000ee6000c1e1500 */
[----:B------:R-:W-:Y:S01]  /*3ca0*/  IMAD.WIDE R28, R173, 0x2, R248 ;  /* 0x00000002ad1c7825 */ /* 0x000fe200078e02f8 */
[----:B------:R-:W3:Y:S04]  /*3cb0*/  @!P1 LDG.E.U16 R135, desc[UR6][R48.64] ;  /* 0x0000000630879981 */ /* 0x000ee8000c1e1500 */
[----:B------:R-:W3:Y:S04]  /*3cc0*/  @!P1 LDG.E.U16 R40, desc[UR6][R28.64] ;  /* 0x000000061c289981 */ /* 0x000ee8000c1e1500 */
[----:B----4-:R-:W-:Y:S04]  /*3cd0*/  STS.U16 [R16+UR5+0x800], R37 ;  /* 0x0008002510007988 */ /* 0x010fe80008000405 */
[----:B--2---:R-:W-:Y:S04]  /*3ce0*/  STS.U16 [R16+UR5+0x400], R39 ;  /* 0x0004002710007988 */ /* 0x004fe80008000405 */
[----:B-----5:R-:W-:Y:S04]  /*3cf0*/  STS.U16 [R16+UR5+0xc00], R31 ;  /* 0x000c001f10007988 */ /* 0x020fe80008000405 */
[----:B---3--:R-:W-:Y:S04]  /*3d00*/  STS.U16 [R16+UR5], R43 ;  /* 0x0000002b10007988 */ /* 0x008fe80008000405 */
[----:B------:R-:W-:Y:S04]  /*3d10*/  STS.U16 [R165+UR5+0x80], R220 ;  /* 0x000080dca5007988 */ /* 0x000fe80008000405 */
        /* <DEDUP_REMOVED lines=58> */
[----:B------:R-:W-:Y:S01]  /*40c0*/  STS.U16 [R167+UR5+0x1f80], R40 ;  /* 0x001f8028a7007988 */ /* 0x000fe20008000405 */
[----:B------:R-:W-:Y:S06]  /*40d0*/  BAR.SYNC.DEFER_BLOCKING 0x0 ;  /* 0x0000000000007b1d */ /* 0x000fec0000010000 */
[----:B------:R-:W-:Y:S04]  /*40e0*/  LDSM.16.MT88.4 R140, [R4+UR5] ;  /* 0x00000005048c783b */ /* 0x000fe80008004200 */
[----:B------:R-:W0:Y:S04]  /*40f0*/  LDSM.16.M88.4 R52, [R5+UR4+0x1000] ;  /* 0x001000040534783b */ /* 0x000e280008000200 */
[----:B------:R-:W1:Y:S04]  /*4100*/  LDSM.16.M88.4 R48, [R5+UR4+0x1400] ;  /* 0x001400040530783b */ /* 0x000e680008000200 */
[----:B------:R-:W2:Y:S04]  /*4110*/  LDSM.16.M88.4 R40, [R5+UR4+0x1800] ;  /* 0x001800040528783b */ /* 0x000ea80008000200 */
[----:B------:R-:W3:Y:S04]  /*4120*/  LDSM.16.M88.4 R28, [R5+UR4+0x1c00] ;  /* 0x001c0004051c783b */ /* 0x000ee80008000200 */
[----:B------:R-:W4:Y:S04]  /*4130*/  LDSM.16.MT88.4 R120, [R14+UR5] ;  /* 0x000000050e78783b */ /* 0x000f280008004200 */
[----:B------:R-:W5:Y:S04]  /*4140*/  LDSM.16.MT88.4 R44, [R164+UR5] ;  /* 0x00000005a42c783b */ /* 0x000f680008004200 */
[----:B------:R-:W5:Y:S04]  /*4150*/  LDSM.16.MT88.4 R36, [R4+UR5+0x800] ;  /* 0x000800050424783b */ /* 0x000f680008004200 */
[----:B------:R-:W5:Y:S01]  /*4160*/  LDSM.16.MT88.4 R132, [R13+UR5] ;  /* 0x000000050d84783b */ /* 0x000f620008004200 */
[C---:B0-----:R-:W-:Y:S06]  /*4170*/  HMMA.16816.F32 R112, R140.reuse, R52, R112 ;  /* 0x000000348c70723c */ /* 0x041fec0000001870 */
[C---:B-1----:R-:W-:Y:S06]  /*4180*/  HMMA.16816.F32 R108, R140.reuse, R48, R108 ;  /* 0x000000308c6c723c */ /* 0x042fec000000186c */
[C---:B--2---:R-:W-:Y:S06]  /*4190*/  HMMA.16816.F32 R104, R140.reuse, R40, R104 ;  /* 0x000000288c68723c */ /* 0x044fec0000001868 */
[----:B---3--:R-:W-:Y:S06]  /*41a0*/  HMMA.16816.F32 R100, R140, R28, R100 ;  /* 0x0000001c8c64723c */ /* 0x008fec0000001864 */
[C---:B----4-:R-:W-:Y:S06]  /*41b0*/  HMMA.16816.F32 R80, R120.reuse, R52, R80 ;  /* 0x000000347850723c */ /* 0x050fec0000001850 */
[C---:B------:R-:W-:Y:S06]  /*41c0*/  HMMA.16816.F32 R76, R120.reuse, R48, R76 ;  /* 0x00000030784c723c */ /* 0x040fec000000184c */
[C---:B------:R-:W-:Y:S06]  /*41d0*/  HMMA.16816.F32 R72, R120.reuse, R40, R72 ;  /* 0x000000287848723c */ /* 0x040fec0000001848 */
[----:B------:R-:W-:Y:S01]  /*41e0*/  HMMA.16816.F32 R68, R120, R28, R68 ;  /* 0x0000001c7844723c */ /* 0x000fe20000001844 */
[----:B------:R-:W0:Y:S05]  /*41f0*/  LDSM.16.MT88.4 R120, [R13+UR5+0x800] ;  /* 0x000800050d78783b */ /* 0x000e2a0008004200 */
[C---:B-----5:R-:W-:Y:S06]  /*4200*/  HMMA.16816.F32 R64, R44.reuse, R52, R64 ;  /* 0x000000342c40723c */ /* 0x060fec0000001840 */
[C---:B------:R-:W-:Y:S06]  /*4210*/  HMMA.16816.F32 R60, R44.reuse, R48, R60 ;  /* 0x000000302c3c723c */ /* 0x040fec000000183c */
[C---:B------:R-:W-:Y:S06]  /*4220*/  HMMA.16816.F32 R56, R44.reuse, R40, R56 ;  /* 0x000000282c38723c */ /* 0x040fec0000001838 */
[----:B------:R-:W-:Y:S01]  /*4230*/  HMMA.16816.F32 R32, R44, R28, R32 ;  /* 0x0000001c2c20723c */ /* 0x000fe20000001820 */
[----:B------:R-:W1:Y:S05]  /*4240*/  LDSM.16.MT88.4 R44, [R14+UR5+0x800] ;  /* 0x000800050e2c783b */ /* 0x000e6a0008004200 */
[C---:B------:R-:W-:Y:S06]  /*4250*/  HMMA.16816.F32 R112, R36.reuse, R54, R112 ;  /* 0x000000362470723c */ /* 0x040fec0000001870 */
[C---:B------:R-:W-:Y:S06]  /*4260*/  HMMA.16816.F32 R108, R36.reuse, R50, R108 ;  /* 0x00000032246c723c */ /* 0x040fec000000186c */
[C---:B------:R-:W-:Y:S06]  /*4270*/  HMMA.16816.F32 R104, R36.reuse, R42, R104 ;  /* 0x0000002a2468723c */ /* 0x040fec0000001868 */
[----:B------:R-:W-:Y:S01]  /*4280*/  HMMA.16816.F32 R100, R36, R30, R100 ;  /* 0x0000001e2464723c */ /* 0x000fe20000001864 */
[----:B------:R-:W2:Y:S05]  /*4290*/  LDSM.16.MT88.4 R36, [R164+UR5+0x800] ;  /* 0x00080005a424783b */ /* 0x000eaa0008004200 */
[C---:B------:R-:W-:Y:S06]  /*42a0*/  HMMA.16816.F32 R96, R132.reuse, R52, R96 ;  /* 0x000000348460723c */ /* 0x040fec0000001860 */
[C---:B------:R-:W-:Y:S06]  /*42b0*/  HMMA.16816.F32 R92, R132.reuse, R48, R92 ;  /* 0x00000030845c723c */ /* 0x040fec000000185c */
[C---:B------:R-:W-:Y:S06]  /*42c0*/  HMMA.16816.F32 R88, R132.reuse, R40, R88 ;  /* 0x000000288458723c */ /* 0x040fec0000001858 */
[----:B------:R-:W-:Y:S01]  /*42d0*/  HMMA.16816.F32 R84, R132, R28, R84 ;  /* 0x0000001c8454723c */ /* 0x000fe20000001854 */
[----:B------:R-:W-:-:S05]  /*42e0*/  VIADD R12, R12, 0xffffffff ;  /* 0xffffffff0c0c7836 */ /* 0x000fca0000000000 */
[----:B------:R-:W-:Y:S01]  /*42f0*/  ISETP.NE.U32.AND P0, PT, R12, RZ, PT ;  /* 0x000000ff0c00720c */ /* 0x000fe20003f05070 */
[----:B------:R-:W-:-:S04]  /*4300*/  IMAD.WIDE R52, R175, 0x2, R236 ;  /* 0x00000002af347825 */ /* 0x000fc800078e02ec */
[----:B------:R-:W-:-:S04]  /*4310*/  IMAD.WIDE R134, R175, 0x2, R232 ;  /* 0x00000002af867825 */ /* 0x000fc800078e02e8 */
[C---:B------:R-:W-:Y:S01]  /*4320*/  IMAD.WIDE R228, R175.reuse, 0x2, R228 ;  /* 0x00000002afe47825 */ /* 0x040fe200078e02e4 */
[-C--:B0-----:R-:W-:Y:S03]  /*4330*/  HMMA.16816.F32 R96, R120, R54.reuse, R96 ;  /* 0x000000367860723c */ /* 0x081fe60000001860 */
[----:B------:R-:W-:Y:S02]  /*4340*/  IMAD.MOV.U32 R132, RZ, RZ, R52 ;  /* 0x000000ffff847224 */ /* 0x000fe400078e0034 */
[----:B------:R-:W-:Y:S01]  /*4350*/  IMAD.MOV.U32 R52, RZ, RZ, R134 ;  /* 0x000000ffff347224 */ /* 0x000fe200078e0086 */
[----:B-1----:R-:W-:Y:S01]  /*4360*/  HMMA.16816.F32 R80, R44, R54, R80 ;  /* 0x000000362c50723c */ /* 0x002fe20000001850 */
[----:B------:R-:W-:-:S04]  /*4370*/  IMAD.WIDE R222, R175, 0x2, R128 ;  /* 0x00000002afde7825 */ /* 0x000fc800078e0280 */
[C---:B------:R-:W-:Y:S01]  /*4380*/  IMAD.WIDE R40, R175.reuse, 0x2, R248 ;  /* 0x00000002af287825 */ /* 0x040fe200078e02f8 */
[----:B------:R-:W-:Y:S03]  /*4390*/  HMMA.16816.F32 R76, R44, R50, R76 ;  /* 0x000000322c4c723c */ /* 0x000fe6000000184c */
[----:B------:R-:W-:-:S03]  /*43a0*/  IMAD.WIDE R48, R175, 0x2, R244 ;  /* 0x00000002af307825 */ /* 0x000fc600078e02f4 */
[C---:B------:R-:W-:Y:S01]  /*43b0*/  HMMA.16816.F32 R72, R44.reuse, R42, R72 ;  /* 0x0000002a2c48723c */ /* 0x040fe20000001848 */
[----:B------:R-:W-:Y:S02]  /*43c0*/  IMAD.MOV.U32 R134, RZ, RZ, R228 ;  /* 0x000000ffff867224 */ /* 0x000fe400078e00e4 */
[----:B------:R-:W-:Y:S02]  /*43d0*/  IMAD.MOV.U32 R133, RZ, RZ, R229 ;  /* 0x000000ffff857224 */ /* 0x000fe400078e00e5 */
[C---:B------:R-:W-:Y:S01]  /*43e0*/  IMAD.WIDE R128, R175.reuse, 0x2, R26 ;  /* 0x00000002af807825 */ /* 0x040fe200078e021a */
[----:B------:R-:W-:Y:S03]  /*43f0*/  HMMA.16816.F32 R68, R44, R30, R68 ;  /* 0x0000001e2c44723c */ /* 0x000fe60000001844 */
[----:B------:R-:W-:-:S03]  /*4400*/  IMAD.WIDE R240, R175, 0x2, R240 ;  /* 0x00000002aff07825 */ /* 0x000fc600078e02f0 */
[----:B--2---:R-:W-:Y:S01]  /*4410*/  HMMA.16816.F32 R64, R36, R54, R64 ;  /* 0x000000362440723c */ /* 0x004fe20000001840 */
[----:B------:R-:W-:-:S04]  /*4420*/  IMAD.WIDE R44, R175, 0x2, R126 ;  /* 0x00000002af2c7825 */ /* 0x000fc800078e027e */
[C---:B------:R-:W-:Y:S01]  /*4430*/  IMAD.WIDE R228, R175.reuse, 0x2, R136 ;  /* 0x00000002afe47825 */ /* 0x040fe200078e0288 */
[----:B------:R-:W-:Y:S03]  /*4440*/  HMMA.16816.F32 R60, R36, R50, R60 ;  /* 0x00000032243c723c */ /* 0x000fe6000000183c */
[----:B------:R-:W-:-:S03]  /*4450*/  IMAD.WIDE R54, R175, 0x2, R130 ;  /* 0x00000002af367825 */ /* 0x000fc600078e0282 */
[----:B------:R-:W-:Y:S01]  /*4460*/  HMMA.16816.F32 R56, R36, R42, R56 ;  /* 0x0000002a2438723c */ /* 0x000fe20000001838 */
[----:B------:R-:W-:-:S05]  /*4470*/  IMAD.MOV.U32 R29, RZ, RZ, R41 ;  /* 0x000000ffff1d7224 */ /* 0x000fca00078e0029 */
[----:B------:R-:W-:Y:S01]  /*4480*/  HMMA.16816.F32 R32, R36, R30, R32 ;  /* 0x0000001e2420723c */ /* 0x000fe20000001820 */
[----:B------:R-:W-:Y:S02]  /*4490*/  IMAD.MOV.U32 R28, RZ, RZ, R48 ;  /* 0x000000ffff1c7224 */ /* 0x000fe400078e0030 */
[----:B------:R-:W-:-:S03]  /*44a0*/  IMAD.WIDE R224, R175, 0x2, R148 ;  /* 0x00000002afe07825 */ /* 0x000fc600078e0294 */
[----:B------:R-:W-:Y:S01]  /*44b0*/  HMMA.16816.F32 R92, R120, R50, R92 ;  /* 0x00000032785c723c */ /* 0x000fe2000000185c */
[----:B------:R-:W-:-:S04]  /*44c0*/  IMAD.WIDE R38, R175, 0x2, R116 ;  /* 0x00000002af267825 */ /* 0x000fc800078e0274 */
[----:B------:R-:W-:Y:S01]  /*44d0*/  IMAD.WIDE R36, R175, 0x2, R124 ;  /* 0x00000002af247825 */ /* 0x000fe200078e027c */
[----:B------:R-:W-:Y:S03]  /*44e0*/  HMMA.16816.F32 R88, R120, R42, R88 ;  /* 0x0000002a7858723c */ /* 0x000fe60000001858 */
[----:B------:R-:W-:-:S03]  /*44f0*/  IMAD.MOV.U32 R227, RZ, RZ, R129 ;  /* 0x000000ffffe37224 */ /* 0x000fc600078e0081 */
[----:B------:R-:W-:Y:S01]  /*4500*/  HMMA.16816.F32 R84, R120, R30, R84 ;  /* 0x0000001e7854723c */ /* 0x000fe20000001854 */
[----:B------:R-:W-:Y:S02]  /*4510*/  IMAD.MOV.U32 R48, RZ, RZ, R240 ;  /* 0x000000ffff307224 */ /* 0x000fe400078e00f0 */
[----:B------:R-:W-:Y:S02]  /*4520*/  IMAD.MOV.U32 R41, RZ, RZ, R241 ;  /* 0x000000ffff297224 */ /* 0x000fe400078e00f1 */
[----:B------:R-:W-:-:S04]  /*4530*/  IMAD.WIDE R204, R175, 0x2, R204 ;  /* 0x00000002afcc7825 */ /* 0x000fc800078e02cc */
        /* <DEDUP_REMOVED lines=15> */
[----:B------:R-:W-:Y:S02]  /*4630*/  IMAD.MOV.U32 R148, RZ, RZ, R44 ;  /* 0x000000ffff947224 */ /* 0x000fe400078e002c */
[----:B------:R-:W-:Y:S02]  /*4640*/  IMAD.MOV.U32 R51, RZ, RZ, R223 ;  /* 0x000000ffff337224 */ /* 0x000fe400078e00df */
[----:B------:R-:W-:Y:S02]  /*4650*/  IMAD.MOV.U32 R226, RZ, RZ, R54 ;  /* 0x000000ffffe27224 */ /* 0x000fe400078e0036 */
[----:B------:R-:W-:-:S04]  /*4660*/  IMAD.WIDE R138, R175, 0x2, R138 ;  /* 0x00000002af8a7825 */ /* 0x000fc800078e028a */
[----:B------:R-:W-:Y:S02]  /*4670*/  IMAD.MOV.U32 R149, RZ, RZ, R229 ;  /* 0x000000ffff957224 */ /* 0x000fe400078e00e5 */
[----:B------:R-:W-:-:S04]  /*4680*/  IMAD.WIDE R136, R175, 0x2, R118 ;  /* 0x00000002af887825 */ /* 0x000fc800078e0276 */
[----:B------:R-:W-:Y:S02]  /*4690*/  IMAD.MOV.U32 R131, RZ, RZ, R39 ;  /* 0x000000ffff837224 */ /* 0x000fe400078e0027 */
[----:B------:R-:W-:-:S04]  /*46a0*/  IMAD.WIDE R190, R172, 0x2, R190 ;  /* 0x00000002acbe7825 */ /* 0x000fc800078e02be */
[----:B------:R-:W-:Y:S02]  /*46b0*/  IMAD.MOV.U32 R129, RZ, RZ, R37 ;  /* 0x000000ffff817224 */ /* 0x000fe400078e0025 */
[----:B------:R-:W-:Y:S01]  /*46c0*/  VIADD R15, R15, 0xffffffe0 ;  /* 0xffffffe00f0f7836 */ /* 0x000fe20000000000 */
[----:B------:R-:W-:Y:S06]  /*46d0*/  @P0 BRA `(.L_x_1) ;  /* 0xffffffe4007c0947 */ /* 0x000fec000383ffff */
[----:B------:R-:W-:Y:S02]  /*46e0*/  F2FP.F16.F32.PACK_AB R35, R35, R34 ;  /* 0x000000222323723e */ /* 0x000fe400000000ff */
[----:B------:R-:W-:Y:S02]  /*46f0*/  F2FP.F16.F32.PACK_AB R87, R87, R86 ;  /* 0x000000565757723e */ /* 0x000fe400000000ff */
[----:B------:R-:W-:Y:S02]  /*4700*/  F2FP.F16.F32.PACK_AB R59, R59, R58 ;  /* 0x0000003a3b3b723e */ /* 0x000fe400000000ff */
[----:B------:R-:W-:Y:S02]  /*4710*/  F2FP.F16.F32.PACK_AB R91, R91, R90 ;  /* 0x0000005a5b5b723e */ /* 0x000fe400000000ff */
[----:B------:R-:W-:Y:S02]  /*4720*/  F2FP.F16.F32.PACK_AB R63, R63, R62 ;  /* 0x0000003e3f3f723e */ /* 0x000fe400000000ff */
[----:B------:R-:W-:-:S02]  /*4730*/  F2FP.F16.F32.PACK_AB R95, R95, R94 ;  /* 0x0000005e5f5f723e */ /* 0x000fc400000000ff */
        /* <DEDUP_REMOVED lines=25> */
[----:B------:R-:W-:-:S07]  /*48d0*/  F2FP.F16.F32.PACK_AB R96, R113, R112 ;  /* 0x000000707160723e */ /* 0x000fce00000000ff */
.L_x_0:
[----:B------:R-:W0:Y:S01]  /*48e0*/  S2R R6, SR_CgaCtaId ;  /* 0x0000000000067919 */ /* 0x000e220000008800 */
[----:B------:R-:W-:Y:S01]  /*48f0*/  MOV R5, 0x400 ;  /* 0x0000040000057802 */ /* 0x000fe20000000f00 */
[----:B------:R-:W-:Y:S01]  /*4900*/  ULDC.64 UR8, c[0x0][0x228] ;  /* 0x00008a0000087ab9 */ /* 0x000fe20000000a00 */
[----:B------:R-:W-:Y:S01]  /*4910*/  ULDC UR4, c[0x0][0x244] ;  /* 0x0000910000047ab9 */ /* 0x000fe20000000800 */
[----:B------:R-:W1:Y:S01]  /*4920*/  S2R R4, SR_TID.X ;  /* 0x0000000000047919 */ /* 0x000e620000002100 */
[----:B------:R-:W-:Y:S01]  /*4930*/  BAR.SYNC.DEFER_BLOCKING 0x0 ;  /* 0x0000000000007b1d */ /* 0x000fe20000010000 */
[C---:B------:R-:W-:Y:S01]  /*4940*/  ISETP.GE.AND P0, PT, R3.reuse, UR8, PT ;  /* 0x0000000803007c0c */ /* 0x040fe2000bf06270 */
[----:B------:R-:W-:Y:S02]  /*4950*/  IMAD R3, R3, UR4, RZ ;  /* 0x0000000403037c24 */ /* 0x000fe4000f8e02ff */
[----:B------:R-:W-:Y:S02]  /*4960*/  VIADD R25, R2, 0x5 ;  /* 0x0000000502197836 */ /* 0x000fe40000000000 */
[----:B------:R-:W-:Y:S01]  /*4970*/  ULDC UR8, c[0x0][0x248] ;  /* 0x0000920000087ab9 */ /* 0x000fe20000000800 */
[----:B------:R-:W-:Y:S01]  /*4980*/  ULDC.64 UR4, c[0x0][0x220] ;  /* 0x0000880000047ab9 */ /* 0x000fe20000000a00 */
[----:B0-----:R-:W-:-:S02]  /*4990*/  LEA R6, R6, R5, 0x18 ;  /* 0x0000000506067211 */ /* 0x001fc400078ec0ff */
[C---:B-1----:R-:W-:Y:S02]  /*49a0*/  LOP3.LUT R5, R4.reuse, 0x20, RZ, 0xc0, !PT ;  /* 0x0000002004057812 */ /* 0x042fe400078ec0ff */
[----:B------:R-:W-:Y:S01]  /*49b0*/  LOP3.LUT R24, R4, 0x3f, RZ, 0xc0, !PT ;  /* 0x0000003f04187812 */ /* 0x000fe200078ec0ff */
[----:B------:R-:W-:Y:S02]  /*49c0*/  VIADD R4, R2, 0x1 ;  /* 0x0000000102047836 */ /* 0x000fe40000000000 */
[--C-:B------:R-:W-:Y:S02]  /*49d0*/  IMAD R5, R5, 0x20, R6.reuse ;  /* 0x0000002005057824 */ /* 0x100fe400078e0206 */
[----:B------:R-:W-:Y:S01]  /*49e0*/  IMAD R24, R24, 0x10, R6 ;  /* 0x0000001018187824 */ /* 0x000fe200078e0206 */
[----:B------:R-:W-:Y:S01]  /*49f0*/  ISETP.LT.AND P2, PT, R4, UR9, !P0 ;  /* 0x0000000904007c0c */ /* 0x000fe2000c741270 */
[----:B------:R-:W-:Y:S02]  /*4a00*/  IMAD R36, R0, 0x10, R5 ;  /* 0x0000001000247824 */ /* 0x000fe400078e0205 */
[----:B------:R-:W-:-:S02]  /*4a10*/  VIADD R0, R2, 0x2 ;  /* 0x0000000202007836 */ /* 0x000fc40000000000 */
[----:B------:R-:W-:Y:S01]  /*4a20*/  VIADD R4, R2, 0x3 ;  /* 0x0000000302047836 */ /* 0x000fe20000000000 */
[----:B------:R-:W-:Y:S02]  /*4a30*/  STSM.16.M88.4 [R36], R96 ;  /* 0x0000006024007844 */ /* 0x000fe40000000200 */
[----:B------:R-:W-:Y:S01]  /*4a40*/  ISETP.LT.AND P1, PT, R0, UR9, !P0 ;  /* 0x0000000900007c0c */ /* 0x000fe2000c721270 */
[----:B------:R-:W-:Y:S01]  /*4a50*/  VIADD R0, R2, 0x4 ;  /* 0x0000000402007836 */ /* 0x000fe20000000000 */
[----:B------:R-:W-:Y:S01]  /*4a60*/  STSM.16.M88.4 [R36+0x200], R64 ;  /* 0x0002004024007844 */ /* 0x000fe20000000200 */
[----:B------:R-:W-:Y:S01]  /*4a70*/  BAR.SYNC.DEFER_BLOCKING 0x0 ;  /* 0x0000000000007b1d */ /* 0x000fe20000010000 */
[----:B------:R-:W-:Y:S01]  /*4a80*/  ISETP.LT.AND P5, PT, R4, UR9, !P0 ;  /* 0x0000000904007c0c */ /* 0x000fe2000c7a1270 */
[----:B------:R-:W-:Y:S01]  /*4a90*/  IMAD R4, R2, UR8, RZ ;  /* 0x0000000802047c24 */ /* 0x000fe2000f8e02ff */
[----:B------:R-:W-:Y:S02]  /*4aa0*/  ISETP.LT.AND P4, PT, R0, UR9, !P0 ;  /* 0x0000000900007c0c */ /* 0x000fe4000c781270 */
[----:B------:R-:W-:Y:S01]  /*4ab0*/  LEA R0, P3, R3, UR4, 0x1 ;  /* 0x0000000403007c11 */ /* 0x000fe2000f8608ff */
[----:B------:R-:W-:-:S03]  /*4ac0*/  VIADD R29, R4, UR8 ;  /* 0x00000008041d7c36 */ /* 0x000fc60008000000 */
[----:B------:R-:W-:Y:S01]  /*4ad0*/  LEA.HI.X.SX32 R3, R3, UR5, 0x1, P3 ;  /* 0x0000000503037c11 */ /* 0x000fe200098f0eff */
[C---:B------:R-:W-:Y:S01]  /*4ae0*/  VIADD R31, R29.reuse, UR8 ;  /* 0x000000081d1f7c36 */ /* 0x040fe20008000000 */
[-C--:B------:R-:W-:Y:S02]  /*4af0*/  LEA R26, P6, R4, R0.reuse, 0x1 ;  /* 0x00000000041a7211 */ /* 0x080fe400078c08ff */
[----:B------:R-:W-:Y:S02]  /*4b00*/  ISETP.LT.AND P3, PT, R2, UR9, !P0 ;  /* 0x0000000902007c0c */ /* 0x000fe4000c761270 */
[----:B------:R-:W-:Y:S02]  /*4b10*/  LEA.HI.X.SX32 R27, R4, R3, 0x1, P6 ;  /* 0x00000003041b7211 */ /* 0x000fe400030f0eff */
[----:B------:R-:W-:-:S04]  /*4b20*/  LEA R28, P6, R29, R0, 0x1 ;  /* 0x000000001d1c7211 */ /* 0x000fc800078c08ff */
[-C--:B------:R-:W-:Y:S02]  /*4b30*/  LEA.HI.X.SX32 R29, R29, R3.reuse, 0x1, P6 ;  /* 0x000000031d1d7211 */ /* 0x080fe400030f0eff */
[C---:B------:R-:W-:Y:S01]  /*4b40*/  LEA R30, P6, R31.reuse, R0, 0x1 ;  /* 0x000000001f1e7211 */ /* 0x040fe200078c08ff */
[----:B------:R-:W0:Y:S04]  /*4b50*/  LDS.128 R40, [R24] ;  /* 0x0000000018287984 */ /* 0x000e280000000c00 */
[----:B------:R-:W1:Y:S01]  /*4b60*/  LDS.128 R20, [R24+0x400] ;  /* 0x0004000018147984 */ /* 0x000e620000000c00 */
[----:B------:R-:W-:Y:S06]  /*4b70*/  BAR.SYNC.DEFER_BLOCKING 0x0 ;  /* 0x0000000000007b1d */ /* 0x000fec0000010000 */
[----:B------:R-:W-:Y:S04]  /*4b80*/  STSM.16.M88.4 [R36], R92 ;  /* 0x0000005c24007844 */ /* 0x000fe80000000200 */
[----:B------:R-:W-:Y:S01]  /*4b90*/  STSM.16.M88.4 [R36+0x200], R60 ;  /* 0x0002003c24007844 */ /* 0x000fe20000000200 */
[----:B------:R-:W-:Y:S06]  /*4ba0*/  BAR.SYNC.DEFER_BLOCKING 0x0 ;  /* 0x0000000000007b1d */ /* 0x000fec0000010000 */
[----:B------:R-:W2:Y:S04]  /*4bb0*/  LDS.128 R16, [R24] ;  /* 0x0000000018107984 */ /* 0x000ea80000000c00 */
[----:B------:R-:W3:Y:S01]  /*4bc0*/  LDS.128 R12, [R24+0x400] ;  /* 0x00040000180c7984 */ /* 0x000ee20000000c00 */
[----:B------:R-:W-:Y:S06]  /*4bd0*/  BAR.SYNC.DEFER_BLOCKING 0x0 ;  /* 0x0000000000007b1d */ /* 0x000fec0000010000 */
[----:B------:R-:W-:Y:S04]  /*4be0*/  STSM.16.M88.4 [R36], R88 ;  /* 0x0000005824007844 */ /* 0x000fe80000000200 */
[----:B------:R-:W-:Y:S01]  /*4bf0*/  STSM.16.M88.4 [R36+0x200], R56 ;  /* 0x0002003824007844 */ /* 0x000fe20000000200 */
[----:B------:R-:W-:Y:S06]  /*4c00*/  BAR.SYNC.DEFER_BLOCKING 0x0 ;  /* 0x0000000000007b1d */ /* 0x000fec0000010000 */
[----:B------:R-:W4:Y:S04]  /*4c10*/  LDS.128 R8, [R24] ;  /* 0x0000000018087984 */ /* 0x000f280000000c00 */
[----:B------:R-:W5:Y:S01]  /*4c20*/  LDS.128 R4, [R24+0x400] ;  /* 0x0004000018047984 */ /* 0x000f620000000c00 */
[----:B------:R-:W-:Y:S06]  /*4c30*/  BAR.SYNC.DEFER_BLOCKING 0x0 ;  /* 0x0000000000007b1d */ /* 0x000fec0000010000 */
[----:B------:R-:W-:Y:S04]  /*4c40*/  STSM.16.M88.4 [R36], R84 ;  /* 0x0000005424007844 */ /* 0x000fe80000000200 */
[----:B------:R0:W-:Y:S01]  /*4c50*/  STSM.16.M88.4 [R36+0x200], R32 ;  /* 0x0002002024007844 */ /* 0x0001e20000000200 */
[----:B------:R-:W-:Y:S01]  /*4c60*/  BAR.SYNC.DEFER_BLOCKING 0x0 ;  /* 0x0000000000007b1d */ /* 0x000fe20000010000 */
[C---:B0-----:R-:W-:Y:S01]  /*4c70*/  VIADD R32, R31.reuse, UR8 ;  /* 0x000000081f207c36 */ /* 0x041fe20008000000 */
[----:B------:R-:W-:-:S02]  /*4c80*/  LEA.HI.X.SX32 R31, R31, R3, 0x1, P6 ;  /* 0x000000031f1f7211 */ /* 0x000fc400030f0eff */
[----:B------:R-:W-:Y:S01]  /*4c90*/  PRMT R34, R41, 0x7632, R34 ;  /* 0x0000763229227816 */ /* 0x000fe20000000022 */
[----:B------:R-:W-:Y:S01]  /*4ca0*/  VIADD R33, R32, UR8 ;  /* 0x0000000820217c36 */ /* 0x000fe20008000000 */
[----:B------:R-:W-:Y:S01]  /*4cb0*/  PRMT R35, R42, 0x7632, R35 ;  /* 0x000076322a237816 */ /* 0x000fe20000000023 */
[----:B------:R0:W-:Y:S01]  /*4cc0*/  @P3 STG.E.U16 desc[UR6][R26.64], R40 ;  /* 0x000000281a003986 */ /* 0x0001e2000c101506 */
[----:B------:R-:W-:Y:S01]  /*4cd0*/  ISETP.LT.AND P3, PT, R25, UR9, !P0 ;  /* 0x0000000919007c0c */ /* 0x000fe2000c761270 */
[----:B------:R-:W-:Y:S01]  /*4ce0*/  VIADD R25, R2, 0x6 ;  /* 0x0000000602197836 */ /* 0x000fe20000000000 */
[----:B0-----:R-:W-:Y:S02]  /*4cf0*/  PRMT R27, R40, 0x7632, R27 ;  /* 0x00007632281b7816 */ /* 0x001fe4000000001b */
[----:B------:R-:W-:-:S03]  /*4d00*/  LEA R26, P6, R32, R0, 0x1 ;  /* 0x00000000201a7211 */ /* 0x000fc600078c08ff */
[----:B------:R0:W-:Y:S01]  /*4d10*/  @P2 STG.E.U16 desc[UR6][R28.64], R27 ;  /* 0x0000001b1c002986 */ /* 0x0001e2000c101506 */
[----:B------:R-:W-:Y:S01]  /*4d20*/  ISETP.LT.AND P2, PT, R25, UR9, !P0 ;  /* 0x0000000919007c0c */ /* 0x000fe2000c741270 */
[C---:B------:R-:W-:Y:S02]  /*4d30*/  VIADD R25, R2.reuse, 0x7 ;  /* 0x0000000702197836 */ /* 0x040fe40000000000 */
[----:B------:R1:W-:Y:S03]  /*4d40*/  @P1 STG.E.U16 desc[UR6][R30.64], R41 ;  /* 0x000000291e001986 */ /* 0x0003e6000c101506 */
[----:B------:R-:W-:Y:S01]  /*4d50*/  ISETP.LT.AND P1, PT, R25, UR9, !P0 ;  /* 0x0000000919007c0c */ /* 0x000fe2000c721270 */
[----:B------:R-:W-:Y:S01]  /*4d60*/  VIADD R25, R2, 0x8 ;  /* 0x0000000802197836 */ /* 0x000fe20000000000 */
[----:B0-----:R-:W-:Y:S01]  /*4d70*/  LEA.HI.X.SX32 R27, R32, R3, 0x1, P6 ;  /* 0x00000003201b7211 */ /* 0x001fe200030f0eff */
[C---:B------:R-:W-:Y:S01]  /*4d80*/  VIADD R29, R33.reuse, UR8 ;  /* 0x00000008211d7c36 */ /* 0x040fe20008000000 */
[----:B------:R-:W-:-:S03]  /*4d90*/  LEA R32, P6, R33, R0, 0x1 ;  /* 0x0000000021207211 */ /* 0x000fc600078c08ff */
[----:B------:R0:W-:Y:S01]  /*4da0*/  @P5 STG.E.U16 desc[UR6][R26.64], R34 ;  /* 0x000000221a005986 */ /* 0x0001e2000c101506 */
[-C--:B------:R-:W-:Y:S01]  /*4db0*/  LEA.HI.X.SX32 R33, R33, R3.reuse, 0x1, P6 ;  /* 0x0000000321217211 */ /* 0x080fe200030f0eff */
[----:B-1----:R-:W-:Y:S01]  /*4dc0*/  VIADD R31, R29, UR8 ;  /* 0x000000081d1f7c36 */ /* 0x002fe20008000000 */
[----:B------:R-:W-:Y:S01]  /*4dd0*/  ISETP.LT.AND P5, PT, R25, UR9, !P0 ;  /* 0x0000000919007c0c */ /* 0x000fe2000c7a1270 */
[C---:B------:R-:W-:Y:S01]  /*4de0*/  VIADD R25, R2.reuse, 0x9 ;  /* 0x0000000902197836 */ /* 0x040fe20000000000 */
[CC--:B------:R-:W-:Y:S01]  /*4df0*/  LEA R28, P6, R29.reuse, R0.reuse, 0x1 ;  /* 0x000000001d1c7211 */ /* 0x0c0fe200078c08ff */
[----:B------:R1:W-:Y:S03]  /*4e00*/  @P4 STG.E.U16 desc[UR6][R32.64], R42 ;  /* 0x0000002a20004986 */ /* 0x0003e6000c101506 */
[----:B------:R-:W-:Y:S02]  /*4e10*/  LEA.HI.X.SX32 R29, R29, R3, 0x1, P6 ;  /* 0x000000031d1d7211 */ /* 0x000fe400030f0eff */
[----:B------:R-:W-:Y:S01]  /*4e20*/  ISETP.LT.AND P4, PT, R25, UR9, !P0 ;  /* 0x0000000919007c0c */ /* 0x000fe2000c781270 */
[----:B------:R-:W-:Y:S01]  /*4e30*/  VIADD R25, R2, 0xa ;  /* 0x0000000a02197836 */ /* 0x000fe20000000000 */
[C---:B------:R-:W-:Y:S01]  /*4e40*/  LEA R30, P6, R31.reuse, R0, 0x1 ;  /* 0x000000001f1e7211 */ /* 0x040fe200078c08ff */
[----:B0-----:R-:W-:Y:S01]  /*4e50*/  VIADD R27, R31, UR8 ;  /* 0x000000081f1b7c36 */ /* 0x001fe20008000000 */
[----:B------:R0:W-:Y:S01]  /*4e60*/  @P3 STG.E.U16 desc[UR6][R28.64], R35 ;  /* 0x000000231c003986 */ /* 0x0001e2000c101506 */
[----:B------:R-:W-:-:S02]  /*4e70*/  PRMT R34, R43, 0x7632, R34 ;  /* 0x000076322b227816 */ /* 0x000fc40000000022 */
[-C--:B------:R-:W-:Y:S01]  /*4e80*/  LEA.HI.X.SX32 R31, R31, R3.reuse, 0x1, P6 ;  /* 0x000000031f1f7211 */ /* 0x080fe200030f0eff */
[----:B-1----:R-:W-:Y:S01]  /*4e90*/  VIADD R33, R27, UR8 ;  /* 0x000000081b217c36 */ /* 0x002fe20008000000 */
[----:B------:R-:W-:Y:S01]  /*4ea0*/  ISETP.LT.AND P3, PT, R25, UR9, !P0 ;  /* 0x0000000919007c0c */ /* 0x000fe2000c761270 */
[C---:B------:R-:W-:Y:S01]  /*4eb0*/  VIADD R25, R2.reuse, 0xb ;  /* 0x0000000b02197836 */ /* 0x040fe20000000000 */
[-C--:B------:R-:W-:Y:S01]  /*4ec0*/  LEA R26, P6, R27, R0.reuse, 0x1 ;  /* 0x000000001b1a7211 */ /* 0x080fe200078c08ff */
[----:B------:R1:W-:Y:S03]  /*4ed0*/  @P2 STG.E.U16 desc[UR6][R30.64], R43 ;  /* 0x0000002b1e002986 */ /* 0x0003e6000c101506 */
[----:B------:R-:W-:Y:S01]  /*4ee0*/  ISETP.LT.AND P2, PT, R25, UR9, !P0 ;  /* 0x0000000919007c0c */ /* 0x000fe2000c741270 */
[----:B------:R-:W-:Y:S01]  /*4ef0*/  VIADD R25, R2, 0xc ;  /* 0x0000000c02197836 */ /* 0x000fe20000000000 */
[----:B------:R-:W-:Y:S01]  /*4f00*/  LEA.HI.X.SX32 R27, R27, R3, 0x1, P6 ;  /* 0x000000031b1b7211 */ /* 0x000fe200030f0eff */
[C---:B0-----:R-:W-:Y:S01]  /*4f10*/  VIADD R29, R33.reuse, UR8 ;  /* 0x00000008211d7c36 */ /* 0x041fe20008000000 */
        /* <DEDUP_REMOVED lines=12> */
[----:B0-----:R-:W-:-:S03]  /*4fe0*/  VIADD R27, R31, UR8 ;  /* 0x000000081f1b7c36 */ /* 0x001fc60008000000 */
[----:B------:R-:W-:Y:S02]  /*4ff0*/  LEA.HI.X.SX32 R31, R31, R3, 0x1, P6 ;  /* 0x000000031f1f7211 */ /* 0x000fe400030f0eff */
[----:B-1----:R-:W-:Y:S01]  /*5000*/  PRMT R33, R20, 0x7632, R33 ;  /* 0x0000763214217816 */ /* 0x002fe20000000021 */
[----:B------:R-:W-:Y:S01]  /*5010*/  VIADD R20, R2, 0xf ;  /* 0x0000000f02147836 */ /* 0x000fe20000000000 */
[----:B------:R-:W-:-:S03]  /*5020*/  LEA R26, P6, R27, R0, 0x1 ;  /* 0x000000001b1a7211 */ /* 0x000fc600078c08ff */
[----:B------:R0:W-:Y:S01]  /*5030*/  @P4 STG.E.U16 desc[UR6][R28.64], R33 ;  /* 0x000000211c004986 */ /* 0x0001e2000c101506 */
[----:B------:R-:W-:Y:S01]  /*5040*/  ISETP.LT.AND P4, PT, R25, UR9, !P0 ;  /* 0x0000000919007c0c */ /* 0x000fe2000c781270 */
[C---:B------:R-:W-:Y:S01]  /*5050*/  VIADD R25, R27.reuse, UR8 ;  /* 0x000000081b197c36 */ /* 0x040fe20008000000 */
[----:B------:R-:W-:Y:S01]  /*5060*/  LEA.HI.X.SX32 R27, R27, R3, 0x1, P6 ;  /* 0x000000031b1b7211 */ /* 0x000fe200030f0eff */
[----:B------:R1:W-:Y:S01]  /*5070*/  @P3 STG.E.U16 desc[UR6][R30.64], R21 ;  /* 0x000000151e003986 */ /* 0x0003e2000c101506 */
[----:B------:R-:W-:Y:S01]  /*5080*/  ISETP.LT.AND P3, PT, R20, UR9, !P0 ;  /* 0x0000000914007c0c */ /* 0x000fe2000c761270 */
[----:B------:R-:W-:Y:S01]  /*5090*/  VIADD R20, R2, 0x10 ;  /* 0x0000001002147836 */ /* 0x000fe20000000000 */
[C---:B------:R-:W-:Y:S01]  /*50a0*/  LEA R32, P6, R25.reuse, R0, 0x1 ;  /* 0x0000000019207211 */ /* 0x040fe200078c08ff */
[----:B0-----:R-:W-:-:S03]  /*50b0*/  VIADD R29, R25, UR8 ;  /* 0x00000008191d7c36 */ /* 0x001fc60008000000 */
[----:B------:R-:W-:Y:S01]  /*50c0*/  LEA.HI.X.SX32 R33, R25, R3, 0x1, P6 ;  /* 0x0000000319217211 */ /* 0x000fe200030f0eff */
[----:B------:R-:W-:Y:S01]  /*50d0*/  VIADD R25, R2, 0x12 ;  /* 0x0000001202197836 */ /* 0x000fe20000000000 */
[----:B-1----:R-:W-:Y:S01]  /*50e0*/  PRMT R31, R21, 0x7632, R31 ;  /* 0x00007632151f7816 */ /* 0x002fe2000000001f */
[C---:B------:R-:W-:Y:S01]  /*50f0*/  VIADD R21, R29.reuse, UR8 ;  /* 0x000000081d157c36 */ /* 0x040fe20008000000 */
[----:B------:R-:W-:-:S03]  /*5100*/  LEA R28, P6, R29, R0, 0x1 ;  /* 0x000000001d1c7211 */ /* 0x000fc600078c08ff */
[----:B------:R0:W-:Y:S01]  /*5110*/  @P2 STG.E.U16 desc[UR6][R26.64], R31 ;  /* 0x0000001f1a002986 */ /* 0x0001e2000c101506 */
[----:B------:R-:W-:Y:S01]  /*5120*/  ISETP.LT.AND P2, PT, R20, UR9, !P0 ;  /* 0x0000000914007c0c */ /* 0x000fe2000c741270 */
[----:B------:R-:W-:Y:S01]  /*5130*/  VIADD R20, R2, 0x11 ;  /* 0x0000001102147836 */ /* 0x000fe20000000000 */
[----:B------:R-:W-:Y:S01]  /*5140*/  LEA.HI.X.SX32 R29, R29, R3, 0x1, P6 ;  /* 0x000000031d1d7211 */ /* 0x000fe200030f0eff */
[----:B------:R1:W-:Y:S03]  /*5150*/  @P1 STG.E.U16 desc[UR6][R32.64], R22 ;  /* 0x0000001620001986 */ /* 0x0003e6000c101506 */
[----:B------:R-:W-:Y:S02]  /*5160*/  ISETP.LT.AND P1, PT, R20, UR9, !P0 ;  /* 0x0000000914007c0c */ /* 0x000fe4000c721270 */
[C---:B------:R-:W-:Y:S01]  /*5170*/  LEA R20, P6, R21.reuse, R0, 0x1 ;  /* 0x0000000015147211 */ /* 0x040fe200078c08ff */
[----:B0-----:R-:W-:-:S03]  /*5180*/  VIADD R27, R21, UR8 ;  /* 0x00000008151b7c36 */ /* 0x001fc60008000000 */
[-C--:B------:R-:W-:Y:S02]  /*5190*/  LEA.HI.X.SX32 R21, R21, R3.reuse, 0x1, P6 ;  /* 0x0000000315157211 */ /* 0x080fe400030f0eff */
[----:B-1----:R-:W-:Y:S01]  /*51a0*/  PRMT R33, R22, 0x7632, R33 ;  /* 0x0000763216217816 */ /* 0x002fe20000000021 */
[----:B------:R-:W-:Y:S01]  /*51b0*/  VIADD R22, R2, 0x13 ;  /* 0x0000001302167836 */ /* 0x000fe20000000000 */
[-C--:B------:R-:W-:Y:S02]  /*51c0*/  LEA R26, P6, R27, R0.reuse, 0x1 ;  /* 0x000000001b1a7211 */ /* 0x080fe400078c08ff */
[----:B------:R-:W-:Y:S01]  /*51d0*/  PRMT R32, R23, 0x7632, R32 ;  /* 0x0000763217207816 */ /* 0x000fe20000000020 */
[----:B------:R0:W-:Y:S01]  /*51e0*/  @P5 STG.E.U16 desc[UR6][R28.64], R33 ;  /* 0x000000211c005986 */ /* 0x0001e2000c101506 */
[----:B------:R-:W-:Y:S01]  /*51f0*/  ISETP.LT.AND P5, PT, R25, UR9, !P0 ;  /* 0x0000000919007c0c */ /* 0x000fe2000c7a1270 */
[C---:B------:R-:W-:Y:S01]  /*5200*/  VIADD R25, R27.reuse, UR8 ;  /* 0x000000081b197c36 */ /* 0x040fe20008000000 */
[-C--:B------:R-:W-:Y:S01]  /*5210*/  LEA.HI.X.SX32 R27, R27, R3.reuse, 0x1, P6 ;  /* 0x000000031b1b7211 */ /* 0x080fe200030f0eff */
[----:B------:R1:W-:Y:S01]  /*5220*/  @P4 STG.E.U16 desc[UR6][R20.64], R23 ;  /* 0x0000001714004986 */ /* 0x0003e2000c101506 */
[----:B------:R-:W-:Y:S01]  /*5230*/  ISETP.LT.AND P4, PT, R22, UR9, !P0 ;  /* 0x0000000916007c0c */ /* 0x000fe2000c781270 */
[----:B------:R-:W-:Y:S01]  /*5240*/  VIADD R22, R2, 0x14 ;  /* 0x0000001402167836 */ /* 0x000fe20000000000 */
[C---:B------:R-:W-:Y:S01]  /*5250*/  LEA R30, P6, R25.reuse, R0, 0x1 ;  /* 0x00000000191e7211 */ /* 0x040fe200078c08ff */
[----:B------:R3:W-:Y:S03]  /*5260*/  @P3 STG.E.U16 desc[UR6][R26.64], R32 ;  /* 0x000000201a003986 */ /* 0x0007e6000c101506 */
[C---:B------:R-:W-:Y:S01]  /*5270*/  LEA.HI.X.SX32 R31, R25.reuse, R3, 0x1, P6 ;  /* 0x00000003191f7211 */ /* 0x040fe200030f0eff */
[----:B0-----:R-:W-:Y:S01]  /*5280*/  VIADD R29, R25, UR8 ;  /* 0x00000008191d7c36 */ /* 0x001fe20008000000 */
[----:B------:R-:W-:Y:S01]  /*5290*/  ISETP.LT.AND P3, PT, R22, UR9, !P0 ;  /* 0x0000000916007c0c */ /* 0x000fe2000c761270 */
[----:B------:R-:W-:-:S02]  /*52a0*/  VIADD R22, R2, 0x16 ;  /* 0x0000001602167836 */ /* 0x000fc40000000000 */
[----:B-1----:R-:W-:Y:S01]  /*52b0*/  VIADD R20, R2, 0x15 ;  /* 0x0000001502147836 */ /* 0x002fe20000000000 */
[CC--:B------:R-:W-:Y:S01]  /*52c0*/  LEA R28, P6, R29.reuse, R0.reuse, 0x1 ;  /* 0x000000001d1c7211 */ /* 0x0c0fe200078c08ff */
[C---:B------:R-:W-:Y:S01]  /*52d0*/  VIADD R21, R29.reuse, UR8 ;  /* 0x000000081d157c36 */ /* 0x040fe20008000000 */
[----:B--2---:R0:W-:Y:S01]  /*52e0*/  @P2 STG.E.U16 desc[UR6][R30.64], R16 ;  /* 0x000000101e002986 */ /* 0x0041e2000c101506 */
[----:B---3--:R-:W-:Y:S02]  /*52f0*/  PRMT R27, R16, 0x7632, R27 ;  /* 0x00007632101b7816 */ /* 0x008fe4000000001b */
[-C--:B------:R-:W-:Y:S01]  /*5300*/  LEA.HI.X.SX32 R29, R29, R3.reuse, 0x1, P6 ;  /* 0x000000031d1d7211 */ /* 0x080fe200030f0eff */
[C---:B------:R-:W-:Y:S01]  /*5310*/  VIADD R23, R21.reuse, UR8 ;  /* 0x0000000815177c36 */ /* 0x040fe20008000000 */
[----:B------:R-:W-:Y:S02]  /*5320*/  ISETP.LT.AND P2, PT, R20, UR9, !P0 ;  /* 0x0000000914007c0c */ /* 0x000fe4000c741270 */
[-C--:B------:R-:W-:Y:S01]  /*5330*/  LEA R20, P6, R21, R0.reuse, 0x1 ;  /* 0x0000000015147211 */ /* 0x080fe200078c08ff */
[----:B------:R1:W-:Y:S01]  /*5340*/  @P1 STG.E.U16 desc[UR6][R28.64], R27 ;  /* 0x0000001b1c001986 */ /* 0x0003e2000c101506 */
[----:B------:R-:W-:Y:S01]  /*5350*/  ISETP.LT.AND P1, PT, R22, UR9, !P0 ;  /* 0x0000000916007c0c */ /* 0x000fe2000c721270 */
[----:B------:R-:W-:Y:S01]  /*5360*/  VIADD R25, R23, UR8 ;  /* 0x0000000817197c36 */ /* 0x000fe20008000000 */
[----:B------:R-:W-:Y:S01]  /*5370*/  LEA.HI.X.SX32 R21, R21, R3, 0x1, P6 ;  /* 0x0000000315157211 */ /* 0x000fe200030f0eff */
[----:B0-----:R-:W-:Y:S01]  /*5380*/  VIADD R16, R2, 0x17 ;  /* 0x0000001702107836 */ /* 0x001fe20000000000 */
[----:B------:R-:W-:-:S03]  /*5390*/  LEA R22, P6, R23, R0, 0x1 ;  /* 0x0000000017167211 */ /* 0x000fc600078c08ff */
[----:B------:R0:W-:Y:S01]  /*53a0*/  @P5 STG.E.U16 desc[UR6][R20.64], R17 ;  /* 0x0000001114005986 */ /* 0x0001e2000c101506 */
[----:B------:R-:W-:Y:S01]  /*53b0*/  ISETP.LT.AND P5, PT, R16, UR9, !P0 ;  /* 0x0000000910007c0c */ /* 0x000fe2000c7a1270 */
[----:B------:R-:W-:Y:S01]  /*53c0*/  VIADD R16, R2, 0x18 ;  /* 0x0000001802107836 */ /* 0x000fe20000000000 */
[----:B------:R-:W-:Y:S01]  /*53d0*/  LEA.HI.X.SX32 R23, R23, R3, 0x1, P6 ;  /* 0x0000000317177211 */ /* 0x000fe200030f0eff */
[C---:B-1----:R-:W-:Y:S01]  /*53e0*/  VIADD R29, R25.reuse, UR8 ;  /* 0x00000008191d7c36 */ /* 0x042fe20008000000 */
[----:B------:R-:W-:-:S04]  /*53f0*/  LEA R26, P6, R25, R0, 0x1 ;  /* 0x00000000191a7211 */ /* 0x000fc800078c08ff */
[-C--:B------:R-:W-:Y:S02]  /*5400*/  LEA.HI.X.SX32 R27, R25, R3.reuse, 0x1, P6 ;  /* 0x00000003191b7211 */ /* 0x080fe400030f0eff */
[----:B------:R-:W-:Y:S01]  /*5410*/  LEA R28, P6, R29, R0, 0x1 ;  /* 0x000000001d1c7211 */ /* 0x000fe200078c08ff */
[----:B0-----:R-:W-:Y:S01]  /*5420*/  VIADD R20, R2, 0x1a ;  /* 0x0000001a02147836 */ /* 0x001fe20000000000 */
[----:B------:R-:W-:Y:S01]  /*5430*/  PRMT R21, R17, 0x7632, R21 ;  /* 0x0000763211157816 */ /* 0x000fe20000000015 */
[C---:B------:R-:W-:Y:S01]  /*5440*/  VIADD R17, R29.reuse, UR8 ;  /* 0x000000081d117c36 */ /* 0x040fe20008000000 */
[----:B------:R-:W-:Y:S02]  /*5450*/  LEA.HI.X.SX32 R29, R29, R3, 0x1, P6 ;  /* 0x000000031d1d7211 */ /* 0x000fe400030f0eff */
[----:B------:R-:W-:Y:S01]  /*5460*/  PRMT R25, R18, 0x7632, R25 ;  /* 0x0000763212197816 */ /* 0x000fe20000000019 */
[----:B------:R0:W-:Y:S01]  /*5470*/  @P4 STG.E.U16 desc[UR6][R22.64], R21 ;  /* 0x0000001516004986 */ /* 0x0001e2000c101506 */
[----:B------:R-:W-:Y:S01]  /*5480*/  ISETP.LT.AND P4, PT, R16, UR9, !P0 ;  /* 0x0000000910007c0c */ /* 0x000fe2000c781270 */
[----:B------:R-:W-:-:S02]  /*5490*/  VIADD R16, R2, 0x19 ;  /* 0x0000001902107836 */ /* 0x000fc40000000000 */
[----:B------:R1:W-:Y:S03]  /*54a0*/  @P3 STG.E.U16 desc[UR6][R26.64], R18 ;  /* 0x000000121a003986 */ /* 0x0003e6000c101506 */
[----:B------:R-:W-:Y:S01]  /*54b0*/  ISETP.LT.AND P3, PT, R16, UR9, !P0 ;  /* 0x0000000910007c0c */ /* 0x000fe2000c761270 */
[----:B------:R2:W-:Y:S01]  /*54c0*/  @P2 STG.E.U16 desc[UR6][R28.64], R25 ;  /* 0x000000191c002986 */ /* 0x0005e2000c101506 */
[C---:B------:R-:W-:Y:S02]  /*54d0*/  LEA R16, P6, R17.reuse, R0, 0x1 ;  /* 0x0000000011107211 */ /* 0x040fe400078c08ff */
[----:B------:R-:W-:Y:S01]  /*54e0*/  ISETP.LT.AND P2, PT, R20, UR9, !P0 ;  /* 0x0000000914007c0c */ /* 0x000fe2000c741270 */
[C---:B0-----:R-:W-:Y:S01]  /*54f0*/  VIADD R21, R17.reuse, UR8 ;  /* 0x0000000811157c36 */ /* 0x041fe20008000000 */
[----:B------:R-:W-:-:S03]  /*5500*/  LEA.HI.X.SX32 R17, R17, R3, 0x1, P6 ;  /* 0x0000000311117211 */ /* 0x000fc600030f0eff */
[C---:B------:R-:W-:Y:S01]  /*5510*/  VIADD R23, R21.reuse, UR8 ;  /* 0x0000000815177c36 */ /* 0x040fe20008000000 */
[-C--:B------:R-:W-:Y:S01]  /*5520*/  LEA R20, P6, R21, R0.reuse, 0x1 ;  /* 0x0000000015147211 */ /* 0x080fe200078c08ff */
[----:B-1----:R-:W-:Y:S01]  /*5530*/  VIADD R18, R2, 0x1b ;  /* 0x0000001b02127836 */ /* 0x002fe20000000000 */
[----:B------:R0:W-:Y:S01]  /*5540*/  @P1 STG.E.U16 desc[UR6][R16.64], R19 ;  /* 0x0000001310001986 */ /* 0x0001e2000c101506 */
[----:B--2---:R-:W-:Y:S01]  /*5550*/  VIADD R25, R23, UR8 ;  /* 0x0000000817197c36 */ /* 0x004fe20008000000 */
[-C--:B------:R-:W-:Y:S02]  /*5560*/  LEA.HI.X.SX32 R21, R21, R3.reuse, 0x1, P6 ;  /* 0x0000000315157211 */ /* 0x080fe400030f0eff */
[-C--:B------:R-:W-:Y:S02]  /*5570*/  LEA R22, P6, R23, R0.reuse, 0x1 ;  /* 0x0000000017167211 */ /* 0x080fe400078c08ff */
[----:B------:R-:W-:Y:S02]  /*5580*/  PRMT R27, R19, 0x7632, R27 ;  /* 0x00007632131b7816 */ /* 0x000fe4000000001b */
[----:B------:R-:W-:Y:S01]  /*5590*/  ISETP.LT.AND P1, PT, R18, UR9, !P0 ;  /* 0x0000000912007c0c */ /* 0x000fe2000c721270 */
[C---:B------:R-:W-:Y:S01]  /*55a0*/  VIADD R18, R2.reuse, 0x1c ;  /* 0x0000001c02127836 */ /* 0x040fe20000000000 */
[-C--:B------:R-:W-:Y:S01]  /*55b0*/  LEA.HI.X.SX32 R23, R23, R3.reuse, 0x1, P6 ;  /* 0x0000000317177211 */ /* 0x080fe200030f0eff */
[----:B------:R1:W-:Y:S01]  /*55c0*/  @P5 STG.E.U16 desc[UR6][R20.64], R27 ;  /* 0x0000001b14005986 */ /* 0x0003e2000c101506 */
[----:B0-----:R-:W-:Y:S01]  /*55d0*/  VIADD R16, R2, 0x1d ;  /* 0x0000001d02107836 */ /* 0x001fe20000000000 */
[C---:B------:R-:W-:Y:S01]  /*55e0*/  LEA R26, P6, R25.reuse, R0, 0x1 ;  /* 0x00000000191a7211 */ /* 0x040fe200078c08ff */
[----:B------:R-:W-:Y:S01]  /*55f0*/  VIADD R17, R25, UR8 ;  /* 0x0000000819117c36 */ /* 0x000fe20008000000 */
[----:B------:R0:W-:Y:S01]  /*5600*/  @P4 STG.E.U16 desc[UR6][R22.64], R12 ;  /* 0x0000000c16004986 */ /* 0x0001e2000c101506 */
[----:B------:R-:W-:Y:S01]  /*5610*/  ISETP.LT.AND P5, PT, R18, UR9, !P0 ;  /* 0x0000000912007c0c */ /* 0x000fe2000c7a1270 */
[----:B------:R-:W-:Y:S01]  /*5620*/  VIADD R18, R2, 0x1e ;  /* 0x0000001e02127836 */ /* 0x000fe20000000000 */
[----:B------:R-:W-:Y:S01]  /*5630*/  ISETP.LT.AND P4, PT, R16, UR9, !P0 ;  /* 0x0000000910007c0c */ /* 0x000fe2000c781270 */
[----:B------:R-:W-:Y:S01]  /*5640*/  VIADD R19, R17, UR8 ;  /* 0x0000000811137c36 */ /* 0x000fe20008000000 */
[----:B-1----:R-:W-:-:S03]  /*5650*/  LEA.HI.X.SX32 R27, R25, R3, 0x1, P6 ;  /* 0x00000003191b7211 */ /* 0x002fc600030f0eff */
[----:B------:R-:W-:Y:S01]  /*5660*/  VIADD R21, R19, UR8 ;  /* 0x0000000813157c36 */ /* 0x000fe20008000000 */
[C---:B------:R-:W-:Y:S02]  /*5670*/  LEA R16, P6, R17.reuse, R0, 0x1 ;  /* 0x0000000011107211 */ /* 0x040fe400078c08ff */
[----:B0-----:R-:W-:Y:S01]  /*5680*/  PRMT R23, R12, 0x7632, R23 ;  /* 0x000076320c177816 */ /* 0x001fe20000000017 */
[----:B------:R-:W-:Y:S01]  /*5690*/  VIADD R12, R2, 0x1f ;  /* 0x0000001f020c7836 */ /* 0x000fe20000000000 */
[----:B------:R-:W-:-:S03]  /*56a0*/  LEA.HI.X.SX32 R17, R17, R3, 0x1, P6 ;  /* 0x0000000311117211 */ /* 0x000fc600030f0eff */
[----:B------:R0:W-:Y:S01]  /*56b0*/  @P3 STG.E.U16 desc[UR6][R26.64], R23 ;  /* 0x000000171a003986 */ /* 0x0001e2000c101506 */
[----:B------:R-:W-:Y:S02]  /*56c0*/  ISETP.LT.AND P3, PT, R18, UR9, !P0 ;  /* 0x0000000912007c0c */ /* 0x000fe4000c761270 */
[CC--:B------:R-:W-:Y:S01]  /*56d0*/  LEA R18, P6, R19.reuse, R0.reuse, 0x1 ;  /* 0x0000000013127211 */ /* 0x0c0fe200078c08ff */
[----:B------:R1:W-:Y:S01]  /*56e0*/  @P2 STG.E.U16 desc[UR6][R16.64], R13 ;  /* 0x0000000d10002986 */ /* 0x0003e2000c101506 */
[----:B------:R-:W-:Y:S01]  /*56f0*/  ISETP.LT.AND P2, PT, R12, UR9, !P0 ;  /* 0x000000090c007c0c */ /* 0x000fe2000c741270 */
[----:B------:R-:W-:Y:S01]  /*5700*/  VIADD R12, R2, 0x20 ;  /* 0x00000020020c7836 */ /* 0x000fe20000000000 */
[----:B------:R-:W-:Y:S02]  /*5710*/  LEA.HI.X.SX32 R19, R19, R3, 0x1, P6 ;  /* 0x0000000313137211 */ /* 0x000fe400030f0eff */
[C---:B------:R-:W-:Y:S01]  /*5720*/  LEA R20, P6, R21.reuse, R0, 0x1 ;  /* 0x0000000015147211 */ /* 0x040fe200078c08ff */
[----:B0-----:R-:W-:-:S03]  /*5730*/  VIADD R23, R21, UR8 ;  /* 0x0000000815177c36 */ /* 0x001fc60008000000 */
[-C--:B------:R-:W-:Y:S02]  /*5740*/  LEA.HI.X.SX32 R21, R21, R3.reuse, 0x1, P6 ;  /* 0x0000000315157211 */ /* 0x080fe400030f0eff */
[----:B-1----:R-:W-:Y:S01]  /*5750*/  PRMT R17, R13, 0x7632, R17 ;  /* 0x000076320d117816 */ /* 0x002fe20000000011 */
[C---:B------:R-:W-:Y:S01]  /*5760*/  VIADD R13, R23.reuse, UR8 ;  /* 0x00000008170d7c36 */ /* 0x040fe20008000000 */
[C---:B------:R-:W-:Y:S01]  /*5770*/  LEA R22, P6, R23.reuse, R0, 0x1 ;  /* 0x0000000017167211 */ /* 0x040fe200078c08ff */
[----:B------:R-:W-:Y:S02]  /*5780*/  VIADD R16, R2, 0x22 ;  /* 0x0000002202107836 */ /* 0x000fe40000000000 */
[----:B------:R0:W-:Y:S01]  /*5790*/  @P1 STG.E.U16 desc[UR6][R18.64], R17 ;  /* 0x0000001112001986 */ /* 0x0001e2000c101506 */
[----:B------:R-:W-:Y:S01]  /*57a0*/  ISETP.LT.AND P1, PT, R12, UR9, !P0 ;  /* 0x000000090c007c0c */ /* 0x000fe2000c721270 */
[----:B------:R-:W-:Y:S01]  /*57b0*/  VIADD R12, R2, 0x21 ;  /* 0x00000021020c7836 */ /* 0x000fe20000000000 */
[----:B------:R-:W-:Y:S01]  /*57c0*/  LEA.HI.X.SX32 R23, R23, R3, 0x1, P6 ;  /* 0x0000000317177211 */ /* 0x000fe200030f0eff */
[----:B------:R1:W-:Y:S03]  /*57d0*/  @P5 STG.E.U16 desc[UR6][R20.64], R14 ;  /* 0x0000000e14005986 */ /* 0x0003e6000c101506 */
[----:B------:R-:W-:-:S02]  /*57e0*/  ISETP.LT.AND P5, PT, R12, UR9, !P0 ;  /* 0x000000090c007c0c */ /* 0x000fc4000c7a1270 */
[C---:B------:R-:W-:Y:S01]  /*57f0*/  LEA R12, P6, R13.reuse, R0, 0x1 ;  /* 0x000000000d0c7211 */ /* 0x040fe200078c08ff */
[----:B0-----:R-:W-:-:S03]  /*5800*/  VIADD R17, R13, UR8 ;  /* 0x000000080d117c36 */ /* 0x001fc60008000000 */
[-C--:B------:R-:W-:Y:S02]  /*5810*/  LEA.HI.X.SX32 R13, R13, R3.reuse, 0x1, P6 ;  /* 0x000000030d0d7211 */ /* 0x080fe400030f0eff */
[----:B-1----:R-:W-:Y:S01]  /*5820*/  PRMT R21, R14, 0x7632, R21 ;  /* 0x000076320e157816 */ /* 0x002fe20000000015 */
[C---:B------:R-:W-:Y:S02]  /*5830*/  VIADD R19, R17.reuse, UR8 ;  /* 0x0000000811137c36 */ /* 0x040fe40008000000 */
[----:B------:R-:W-:Y:S02]  /*5840*/  VIADD R14, R2, 0x23 ;  /* 0x00000023020e7836 */ /* 0x000fe40000000000 */
[----:B------:R0:W-:Y:S01]  /*5850*/  @P4 STG.E.U16 desc[UR6][R22.64], R21 ;  /* 0x0000001516004986 */ /* 0x0001e2000c101506 */
[----:B------:R-:W-:Y:S02]  /*5860*/  ISETP.LT.AND P4, PT, R16, UR9, !P0 ;  /* 0x0000000910007c0c */ /* 0x000fe4000c781270 */
[C---:B------:R-:W-:Y:S01]  /*5870*/  LEA R16, P6, R17.reuse, R0, 0x1 ;  /* 0x0000000011107211 */ /* 0x040fe200078c08ff */
[----:B------:R1:W-:Y:S01]  /*5880*/  @P3 STG.E.U16 desc[UR6][R12.64], R15 ;  /* 0x0000000f0c003986 */ /* 0x0003e2000c101506 */
[----:B------:R-:W-:Y:S01]  /*5890*/  ISETP.LT.AND P3, PT, R14, UR9, !P0 ;  /* 0x000000090e007c0c */ /* 0x000fe2000c761270 */
[----:B------:R-:W-:Y:S01]  /*58a0*/  VIADD R14, R2, 0x24 ;  /* 0x00000024020e7836 */ /* 0x000fe20000000000 */
[----:B------:R-:W-:-:S02]  /*58b0*/  LEA.HI.X.SX32 R17, R17, R3, 0x1, P6 ;  /* 0x0000000311117211 */ /* 0x000fc400030f0eff */
[CC--:B------:R-:W-:Y:S01]  /*58c0*/  LEA R18, P6, R19.reuse, R0.reuse, 0x1 ;  /* 0x0000000013127211 */ /* 0x0c0fe200078c08ff */
[----:B0-----:R-:W-:Y:S01]  /*58d0*/  VIADD R21, R19, UR8 ;  /* 0x0000000813157c36 */ /* 0x001fe20008000000 */
[----:B------:R-:W-:Y:S02]  /*58e0*/  PRMT R22, R15, 0x7632, R22 ;  /* 0x000076320f167816 */ /* 0x000fe40000000016 */
[-C--:B------:R-:W-:Y:S01]  /*58f0*/  LEA.HI.X.SX32 R19, R19, R3.reuse, 0x1, P6 ;  /* 0x0000000313137211 */ /* 0x080fe200030f0eff */
[----:B-1----:R-:W-:Y:S01]  /*5900*/  VIADD R12, R2, 0x25 ;  /* 0x00000025020c7836 */ /* 0x002fe20000000000 */
[CC--:B------:R-:W-:Y:S01]  /*5910*/  LEA R20, P6, R21.reuse, R0.reuse, 0x1 ;  /* 0x0000000015147211 */ /* 0x0c0fe200078c08ff */
[C---:B------:R-:W-:Y:S01]  /*5920*/  VIADD R13, R21.reuse, UR8 ;  /* 0x00000008150d7c36 */ /* 0x040fe20008000000 */
[----:B------:R0:W-:Y:S01]  /*5930*/  @P2 STG.E.U16 desc[UR6][R16.64], R22 ;  /* 0x0000001610002986 */ /* 0x0001e2000c101506 */
[----:B------:R-:W-:Y:S01]  /*5940*/  ISETP.LT.AND P2, PT, R14, UR9, !P0 ;  /* 0x000000090e007c0c */ /* 0x000fe2000c741270 */
[----:B------:R-:W-:Y:S01]  /*5950*/  VIADD R14, R2, 0x26 ;  /* 0x00000026020e7836 */ /* 0x000fe20000000000 */
[----:B------:R-:W-:Y:S01]  /*5960*/  LEA.HI.X.SX32 R21, R21, R3, 0x1, P6 ;  /* 0x0000000315157211 */ /* 0x000fe200030f0eff */
[----:B----4-:R1:W-:Y:S01]  /*5970*/  @P1 STG.E.U16 desc[UR6][R18.64], R8 ;  /* 0x0000000812001986 */ /* 0x0103e2000c101506 */
[----:B------:R-:W-:Y:S01]  /*5980*/  ISETP.LT.AND P1, PT, R12, UR9, !P0 ;  /* 0x000000090c007c0c */ /* 0x000fe2000c721270 */
[C---:B------:R-:W-:Y:S01]  /*5990*/  VIADD R15, R13.reuse, UR8 ;  /* 0x000000080d0f7c36 */ /* 0x040fe20008000000 */
[----:B------:R-:W-:-:S04]  /*59a0*/  LEA R12, P6, R13, R0, 0x1 ;  /* 0x000000000d0c7211 */ /* 0x000fc800078c08ff */
[----:B------:R-:W-:Y:S01]  /*59b0*/  LEA.HI.X.SX32 R13, R13, R3, 0x1, P6 ;  /* 0x000000030d0d7211 */ /* 0x000fe200030f0eff */
[----:B0-----:R-:W-:Y:S01]  /*59c0*/  VIADD R17, R15, UR8 ;  /* 0x000000080f117c36 */ /* 0x001fe20008000000 */
[----:B-1----:R-:W-:Y:S01]  /*59d0*/  PRMT R19, R8, 0x7632, R19 ;  /* 0x0000763208137816 */ /* 0x002fe20000000013 */
[----:B------:R-:W-:-:S04]  /*59e0*/  VIADD R8, R2, 0x27 ;  /* 0x0000002702087836 */ /* 0x000fc80000000000 */
[----:B------:R0:W-:Y:S01]  /*59f0*/  @P5 STG.E.U16 desc[UR6][R20.64], R19 ;  /* 0x0000001314005986 */ /* 0x0001e2000c101506 */
[----:B------:R-:W-:Y:S02]  /*5a00*/  ISETP.LT.AND P5, PT, R14, UR9, !P0 ;  /* 0x000000090e007c0c */ /* 0x000fe4000c7a1270 */
[CC--:B------:R-:W-:Y:S01]  /*5a10*/  LEA R14, P6, R15.reuse, R0.reuse, 0x1 ;  /* 0x000000000f0e7211 */ /* 0x0c0fe200078c08ff */
[----:B------:R1:W-:Y:S01]  /*5a20*/  @P4 STG.E.U16 desc[UR6][R12.64], R9 ;  /* 0x000000090c004986 */ /* 0x0003e2000c101506 */
[----:B------:R-:W-:Y:S01]  /*5a30*/  ISETP.LT.AND P4, PT, R8, UR9, !P0 ;  /* 0x0000000908007c0c */ /* 0x000fe2000c781270 */
[----:B------:R-:W-:Y:S01]  /*5a40*/  VIADD R8, R2, 0x28 ;  /* 0x0000002802087836 */ /* 0x000fe20000000000 */
[----:B------:R-:W-:Y:S01]  /*5a50*/  LEA.HI.X.SX32 R15, R15, R3, 0x1, P6 ;  /* 0x000000030f0f7211 */ /* 0x000fe200030f0eff */
[----:B------:R-:W2:Y:S01]  /*5a60*/  LDS.128 R20, [R24] ;  /* 0x0000000018147984 */ /* 0x000ea20000000c00 */
[C---:B------:R-:W-:Y:S01]  /*5a70*/  LEA R16, P6, R17.reuse, R0, 0x1 ;  /* 0x0000000011107211 */ /* 0x040fe200078c08ff */
[----:B0-----:R-:W-:-:S03]  /*5a80*/  VIADD R19, R17, UR8 ;  /* 0x0000000811137c36 */ /* 0x001fc60008000000 */
[-C--:B------:R-:W-:Y:S01]  /*5a90*/  LEA.HI.X.SX32 R17, R17, R3.reuse, 0x1, P6 ;  /* 0x0000000311117211 */ /* 0x080fe200030f0eff */
[----:B------:R-:W0:Y:S01]  /*5aa0*/  LDS.128 R24, [R24+0x400] ;  /* 0x0004000018187984 */ /* 0x000e220000000c00 */
        /* <DEDUP_REMOVED lines=11> */
[----:B-1----:R-:W-:-:S03]  /*5b60*/  VIADD R13, R9, UR8 ;  /* 0x00000008090d7c36 */ /* 0x002fc60008000000 */
[-C--:B------:R-:W-:Y:S02]  /*5b70*/  LEA.HI.X.SX32 R9, R9, R3.reuse, 0x1, P6 ;  /* 0x0000000309097211 */ /* 0x080fe400030f0eff */
[----:B---3--:R-:W-:Y:S01]  /*5b80*/  PRMT R17, R10, 0x7632, R17 ;  /* 0x000076320a117816 */ /* 0x008fe20000000011 */
        /* <DEDUP_REMOVED lines=10> */
[----:B-1----:R-:W-:Y:S01]  /*5c30*/  VIADD R17, R15, UR8 ;  /* 0x000000080f117c36 */ /* 0x002fe20008000000 */
[----:B------:R-:W-:Y:S02]  /*5c40*/  PRMT R18, R11, 0x7632, R18 ;  /* 0x000076320b127816 */ /* 0x000fe40000000012 */
[-C--:B------:R-:W-:Y:S01]  /*5c50*/  LEA.HI.X.SX32 R15, R15, R3.reuse, 0x1, P6 ;  /* 0x000000030f0f7211 */ /* 0x080fe200030f0eff */
[C---:B---3--:R-:W-:Y:S01]  /*5c60*/  VIADD R11, R17.reuse, UR8 ;  /* 0x00000008110b7c36 */ /* 0x048fe20008000000 */
[CC--:B------:R-:W-:Y:S01]  /*5c70*/  LEA R16, P6, R17.reuse, R0.reuse, 0x1 ;  /* 0x0000000011107211 */ /* 0x0c0fe200078c08ff */
[----:B------:R-:W-:Y:S01]  /*5c80*/  VIADD R9, R2, 0x2d ;  /* 0x0000002d02097836 */ /* 0x000fe20000000000 */
[----:B------:R1:W-:Y:S01]  /*5c90*/  @P4 STG.E.U16 desc[UR6][R12.64], R18 ;  /* 0x000000120c004986 */ /* 0x0003e2000c101506 */
[----:B------:R-:W-:Y:S01]  /*5ca0*/  ISETP.LT.AND P4, PT, R10, UR9, !P0 ;  /* 0x000000090a007c0c */ /* 0x000fe2000c781270 */
[----:B------:R-:W-:Y:S01]  /*5cb0*/  VIADD R10, R2, 0x2e ;  /* 0x0000002e020a7836 */ /* 0x000fe20000000000 */
[----:B------:R-:W-:Y:S01]  /*5cc0*/  LEA.HI.X.SX32 R17, R17, R3, 0x1, P6 ;  /* 0x0000000311117211 */ /* 0x000fe200030f0eff */
[----:B-----5:R3:W-:Y:S01]  /*5cd0*/  @P3 STG.E.U16 desc[UR6][R14.64], R4 ;  /* 0x000000040e003986 */ /* 0x0207e2000c101506 */
[----:B------:R-:W-:-:S02]  /*5ce0*/  LEA R8, P6, R11, R0, 0x1 ;  /* 0x000000000b087211 */ /* 0x000fc400078c08ff */
[----:B------:R-:W-:Y:S02]  /*5cf0*/  ISETP.LT.AND P3, PT, R9, UR9, !P0 ;  /* 0x0000000909007c0c */ /* 0x000fe4000c761270 */
[C---:B------:R-:W-:Y:S01]  /*5d00*/  LEA.HI.X.SX32 R9, R11.reuse, R3, 0x1, P6 ;  /* 0x000000030b097211 */ /* 0x040fe200030f0eff */
[----:B------:R-:W-:-:S04]  /*5d10*/  VIADD R11, R11, UR8 ;  /* 0x000000080b0b7c36 */ /* 0x000fc80008000000 */
[----:B-1----:R-:W-:Y:S01]  /*5d20*/  VIADD R13, R11, UR8 ;  /* 0x000000080b0d7c36 */ /* 0x002fe20008000000 */
[----:B---3--:R-:W-:Y:S01]  /*5d30*/  PRMT R15, R4, 0x7632, R15 ;  /* 0x00007632040f7816 */ /* 0x008fe2000000000f */
[----:B------:R-:W-:Y:S02]  /*5d40*/  VIADD R4, R2, 0x2f ;  /* 0x0000002f02047836 */ /* 0x000fe40000000000 */
[----:B------:R-:W-:Y:S02]  /*5d50*/  VIADD R14, R13, UR8 ;  /* 0x000000080d0e7c36 */ /* 0x000fe40008000000 */
[----:B------:R1:W-:Y:S01]  /*5d60*/  @P2 STG.E.U16 desc[UR6][R16.64], R15 ;  /* 0x0000000f10002986 */ /* 0x0003e2000c101506 */
[----:B------:R-:W-:Y:S02]  /*5d70*/  ISETP.LT.AND P2, PT, R10, UR9, !P0 ;  /* 0x000000090a007c0c */ /* 0x000fe4000c741270 */
[C---:B------:R-:W-:Y:S01]  /*5d80*/  LEA R10, P6, R11.reuse, R0, 0x1 ;  /* 0x000000000b0a7211 */ /* 0x040fe200078c08ff */
[----:B------:R3:W-:Y:S01]  /*5d90*/  @P1 STG.E.U16 desc[UR6][R8.64], R5 ;  /* 0x0000000508001986 */ /* 0x0007e2000c101506 */
[----:B------:R-:W-:Y:S01]  /*5da0*/  ISETP.LT.AND P1, PT, R4, UR9, !P0 ;  /* 0x0000000904007c0c */ /* 0x000fe2000c721270 */
[----:B------:R-:W-:Y:S01]  /*5db0*/  VIADD R4, R2, 0x30 ;  /* 0x0000003002047836 */ /* 0x000fe20000000000 */
[----:B------:R-:W-:-:S02]  /*5dc0*/  LEA.HI.X.SX32 R11, R11, R3, 0x1, P6 ;  /* 0x000000030b0b7211 */ /* 0x000fc400030f0eff */
[-C--:B------:R-:W-:Y:S02]  /*5dd0*/  LEA R12, P6, R13, R0.reuse, 0x1 ;  /* 0x000000000d0c7211 */ /* 0x080fe400078c08ff */
[----:B-1----:R-:W-:Y:S02]  /*5de0*/  PRMT R15, R5, 0x7632, R15 ;  /* 0x00007632050f7816 */ /* 0x002fe4000000000f */
[----:B------:R-:W-:Y:S01]  /*5df0*/  LEA.HI.X.SX32 R13, R13, R3, 0x1, P6 ;  /* 0x000000030d0d7211 */ /* 0x000fe200030f0eff */
[----:B---3--:R-:W-:Y:S02]  /*5e00*/  VIADD R8, R2, 0x31 ;  /* 0x0000003102087836 */ /* 0x008fe40000000000 */
[----:B------:R1:W-:Y:S01]  /*5e10*/  @P5 STG.E.U16 desc[UR6][R10.64], R15 ;  /* 0x0000000f0a005986 */ /* 0x0003e2000c101506 */
[----:B------:R-:W-:Y:S01]  /*5e20*/  ISETP.LT.AND P5, PT, R4, UR9, !P0 ;  /* 0x0000000904007c0c */ /* 0x000fe2000c7a1270 */
[C---:B------:R-:W-:Y:S01]  /*5e30*/  VIADD R9, R14.reuse, UR8 ;  /* 0x000000080e097c36 */ /* 0x040fe20008000000 */
[----:B------:R-:W-:Y:S01]  /*5e40*/  LEA R4, P6, R14, R0, 0x1 ;  /* 0x000000000e047211 */ /* 0x000fe200078c08ff */
[----:B------:R3:W-:Y:S01]  /*5e50*/  @P4 STG.E.U16 desc[UR6][R12.64], R6 ;  /* 0x000000060c004986 */ /* 0x0007e2000c101506 */
[----:B------:R-:W-:-:S02]  /*5e60*/  ISETP.LT.AND P4, PT, R8, UR9, !P0 ;  /* 0x0000000908007c0c */ /* 0x000fc4000c781270 */
[-C--:B------:R-:W-:Y:S01]  /*5e70*/  LEA.HI.X.SX32 R5, R14, R3.reuse, 0x1, P6 ;  /* 0x000000030e057211 */ /* 0x080fe200030f0eff */
[----:B------:R-:W-:Y:S01]  /*5e80*/  VIADD R14, R2, 0x32 ;  /* 0x00000032020e7836 */ /* 0x000fe20000000000 */
[CC--:B------:R-:W-:Y:S02]  /*5e90*/  LEA R8, P6, R9.reuse, R0.reuse, 0x1 ;  /* 0x0000000009087211 */ /* 0x0c0fe400078c08ff */
[----:B------:R-:W-:Y:S01]  /*5ea0*/  PRMT R16, R6, 0x7632, R16 ;  /* 0x0000763206107816 */ /* 0x000fe20000000010 */
[C---:B-1----:R-:W-:Y:S01]  /*5eb0*/  VIADD R11, R9.reuse, UR8 ;  /* 0x00000008090b7c36 */ /* 0x042fe20008000000 */
[-C--:B------:R-:W-:Y:S01]  /*5ec0*/  LEA.HI.X.SX32 R9, R9, R3.reuse, 0x1, P6 ;  /* 0x0000000309097211 */ /* 0x080fe200030f0eff */
[----:B------:R-:W-:Y:S02]  /*5ed0*/  VIADD R15, R2, 0x3e ;  /* 0x0000003e020f7836 */ /* 0x000fe40000000000 */
[C---:B---3--:R-:W-:Y:S01]  /*5ee0*/  VIADD R13, R11.reuse, UR8 ;  /* 0x000000080b0d7c36 */ /* 0x048fe20008000000 */
[C---:B------:R-:W-:Y:S01]  /*5ef0*/  LEA R10, P6, R11.reuse, R0, 0x1 ;  /* 0x000000000b0a7211 */ /* 0x040fe200078c08ff */
[----:B------:R1:W-:Y:S01]  /*5f00*/  @P3 STG.E.U16 desc[UR6][R4.64], R16 ;  /* 0x0000001004003986 */ /* 0x0003e2000c101506 */
[----:B------:R-:W-:Y:S01]  /*5f10*/  ISETP.LT.AND P3, PT, R14, UR9, !P0 ;  /* 0x000000090e007c0c */ /* 0x000fe2000c761270 */
[----:B------:R-:W-:Y:S01]  /*5f20*/  VIADD R6, R2, 0x33 ;  /* 0x0000003302067836 */ /* 0x000fe20000000000 */
[----:B------:R-:W-:Y:S01]  /*5f30*/  LEA.HI.X.SX32 R11, R11, R3, 0x1, P6 ;  /* 0x000000030b0b7211 */ /* 0x000fe200030f0eff */
[----:B------:R3:W-:Y:S01]  /*5f40*/  @P2 STG.E.U16 desc[UR6][R8.64], R7 ;  /* 0x0000000708002986 */ /* 0x0007e2000c101506 */
[----:B------:R-:W-:-:S02]  /*5f50*/  PRMT R14, R7, 0x7632, R14 ;  /* 0x00007632070e7816 */ /* 0x000fc4000000000e */
[CC--:B------:R-:W-:Y:S02]  /*5f60*/  LEA R12, P6, R13.reuse, R0.reuse, 0x1 ;  /* 0x000000000d0c7211 */ /* 0x0c0fe400078c08ff */
[----:B------:R-:W-:Y:S01]  /*5f70*/  ISETP.LT.AND P2, PT, R6, UR9, !P0 ;  /* 0x0000000906007c0c */ /* 0x000fe2000c741270 */
[----:B------:R4:W-:Y:S01]  /*5f80*/  @P1 STG.E.U16 desc[UR6][R10.64], R14 ;  /* 0x0000000e0a001986 */ /* 0x0009e2000c101506 */
[C---:B-1----:R-:W-:Y:S02]  /*5f90*/  VIADD R4, R2.reuse, 0x34 ;  /* 0x0000003402047836 */ /* 0x042fe40000000000 */
[C---:B------:R-:W-:Y:S01]  /*5fa0*/  VIADD R5, R13.reuse, UR8 ;  /* 0x000000080d057c36 */ /* 0x040fe20008000000 */
[-C--:B------:R-:W-:Y:S01]  /*5fb0*/  LEA.HI.X.SX32 R13, R13, R3.reuse, 0x1, P6 ;  /* 0x000000030d0d7211 */ /* 0x080fe200030f0eff */
[----:B---3--:R-:W-:Y:S01]  /*5fc0*/  VIADD R7, R2, 0x35 ;  /* 0x0000003502077836 */ /* 0x008fe20000000000 */
[----:B------:R-:W-:Y:S01]  /*5fd0*/  ISETP.LT.AND P1, PT, R4, UR9, !P0 ;  /* 0x0000000904007c0c */ /* 0x000fe2000c721270 */
[C---:B------:R-:W-:Y:S01]  /*5fe0*/  VIADD R9, R5.reuse, UR8 ;  /* 0x0000000805097c36 */ /* 0x040fe20008000000 */
[----:B------:R-:W-:Y:S01]  /*5ff0*/  LEA R4, P6, R5, R0, 0x1 ;  /* 0x0000000005047211 */ /* 0x000fe200078c08ff */
[----:B--2---:R1:W-:Y:S01]  /*6000*/  @P5 STG.E.U16 desc[UR6][R12.64], R20 ;  /* 0x000000140c005986 */ /* 0x0043e2000c101506 */
[----:B------:R-:W-:Y:S01]  /*6010*/  VIADD R8, R2, 0x36 ;  /* 0x0000003602087836 */ /* 0x000fe20000000000 */
[----:B------:R-:W-:Y:S01]  /*6020*/  ISETP.LT.AND P5, PT, R7, UR9, !P0 ;  /* 0x0000000907007c0c */ /* 0x000fe2000c7a1270 */
[----:B----4-:R-:W-:Y:S01]  /*6030*/  VIADD R10, R9, UR8 ;  /* 0x00000008090a7c36 */ /* 0x010fe20008000000 */
[----:B------:R-:W-:-:S02]  /*6040*/  LEA.HI.X.SX32 R5, R5, R3, 0x1, P6 ;  /* 0x0000000305057211 */ /* 0x000fc400030f0eff */
[----:B------:R-:W-:Y:S01]  /*6050*/  LEA R6, P6, R9, R0, 0x1 ;  /* 0x0000000009067211 */ /* 0x000fe200078c08ff */
[----:B------:R-:W-:Y:S01]  /*6060*/  VIADD R11, R10, UR8 ;  /* 0x000000080a0b7c36 */ /* 0x000fe20008000000 */
[----:B------:R-:W-:Y:S02]  /*6070*/  PRMT R14, R21, 0x7632, R14 ;  /* 0x00007632150e7816 */ /* 0x000fe4000000000e */
[----:B------:R-:W-:Y:S01]  /*6080*/  LEA.HI.X.SX32 R7, R9, R3, 0x1, P6 ;  /* 0x0000000309077211 */ /* 0x000fe200030f0eff */
[----:B------:R-:W-:Y:S01]  /*6090*/  VIADD R9, R2, 0x37 ;  /* 0x0000003702097836 */ /* 0x000fe20000000000 */
[----:B-1----:R-:W-:Y:S01]  /*60a0*/  PRMT R13, R20, 0x7632, R13 ;  /* 0x00007632140d7816 */ /* 0x002fe2000000000d */
[----:B------:R-:W-:-:S04]  /*60b0*/  VIADD R12, R11, UR8 ;  /* 0x000000080b0c7c36 */ /* 0x000fc80008000000 */
[----:B------:R1:W-:Y:S01]  /*60c0*/  @P4 STG.E.U16 desc[UR6][R4.64], R13 ;  /* 0x0000000d04004986 */ /* 0x0003e2000c101506 */
[----:B------:R-:W-:Y:S02]  /*60d0*/  ISETP.LT.AND P4, PT, R8, UR9, !P0 ;  /* 0x0000000908007c0c */ /* 0x000fe4000c781270 */
[CC--:B------:R-:W-:Y:S01]  /*60e0*/  LEA R8, P6, R10.reuse, R0.reuse, 0x1 ;  /* 0x000000000a087211 */ /* 0x0c0fe200078c08ff */
[----:B------:R2:W-:Y:S01]  /*60f0*/  @P3 STG.E.U16 desc[UR6][R6.64], R21 ;  /* 0x0000001506003986 */ /* 0x0005e2000c101506 */
[----:B------:R-:W-:Y:S02]  /*6100*/  ISETP.LT.AND P3, PT, R9, UR9, !P0 ;  /* 0x0000000909007c0c */ /* 0x000fe4000c761270 */
[----:B------:R-:W-:Y:S01]  /*6110*/  LEA.HI.X.SX32 R9, R10, R3, 0x1, P6 ;  /* 0x000000030a097211 */ /* 0x000fe200030f0eff */
[----:B------:R-:W-:Y:S01]  /*6120*/  VIADD R10, R2, 0x38 ;  /* 0x00000038020a7836 */ /* 0x000fe20000000000 */
[----:B-1----:R-:W-:-:S03]  /*6130*/  LEA R4, P6, R11, R0, 0x1 ;  /* 0x000000000b047211 */ /* 0x002fc600078c08ff */
[----:B------:R1:W-:Y:S01]  /*6140*/  @P2 STG.E.U16 desc[UR6][R8.64], R14 ;  /* 0x0000000e08002986 */ /* 0x0003e2000c101506 */
[----:B------:R-:W-:Y:S02]  /*6150*/  ISETP.LT.AND P2, PT, R10, UR9, !P0 ;  /* 0x000000090a007c0c */ /* 0x000fe4000c741270 */
[-C--:B------:R-:W-:Y:S01]  /*6160*/  LEA.HI.X.SX32 R5, R11, R3.reuse, 0x1, P6 ;  /* 0x000000030b057211 */ /* 0x080fe200030f0eff */
[----:B--2---:R-:W-:Y:S01]  /*6170*/  VIADD R7, R2, 0x39 ;  /* 0x0000003902077836 */ /* 0x004fe20000000000 */
[CC--:B------:R-:W-:Y:S01]  /*6180*/  LEA R6, P6, R12.reuse, R0.reuse, 0x1 ;  /* 0x000000000c067211 */ /* 0x0c0fe200078c08ff */
[----:B------:R-:W-:Y:S01]  /*6190*/  VIADD R11, R12, UR8 ;  /* 0x000000080c0b7c36 */ /* 0x000fe20008000000 */
[----:B------:R-:W-:Y:S01]  /*61a0*/  PRMT R13, R22, 0x7632, R13 ;  /* 0x00007632160d7816 */ /* 0x000fe2000000000d */
[----:B------:R2:W-:Y:S01]  /*61b0*/  @P1 STG.E.U16 desc[UR6][R4.64], R22 ;  /* 0x0000001604001986 */ /* 0x0005e2000c101506 */
[----:B------:R-:W-:Y:S02]  /*61c0*/  ISETP.LT.AND P1, PT, R7, UR9, !P0 ;  /* 0x0000000907007c0c */ /* 0x000fe4000c721270 */
[-C--:B------:R-:W-:Y:S01]  /*61d0*/  LEA.HI.X.SX32 R7, R12, R3.reuse, 0x1, P6 ;  /* 0x000000030c077211 */ /* 0x080fe200030f0eff */
[C---:B-1----:R-:W-:Y:S01]  /*61e0*/  VIADD R8, R11.reuse, UR8 ;  /* 0x000000080b087c36 */ /* 0x042fe20008000000 */
[-C--:B------:R-:W-:Y:S01]  /*61f0*/  LEA R10, P6, R11, R0.reuse, 0x1 ;  /* 0x000000000b0a7211 */ /* 0x080fe200078c08ff */
[----:B------:R-:W-:Y:S01]  /*6200*/  VIADD R12, R2, 0x3a ;  /* 0x0000003a020c7836 */ /* 0x000fe20000000000 */
[----:B------:R-:W-:Y:S01]  /*6210*/  PRMT R14, R23, 0x7632, R14 ;  /* 0x00007632170e7816 */ /* 0x000fe2000000000e */
[----:B------:R-:W-:Y:S01]  /*6220*/  VIADD R9, R8, UR8 ;  /* 0x0000000808097c36 */ /* 0x000fe20008000000 */
[----:B------:R-:W-:Y:S01]  /*6230*/  LEA.HI.X.SX32 R11, R11, R3, 0x1, P6 ;  /* 0x000000030b0b7211 */ /* 0x000fe200030f0eff */
[----:B------:R1:W-:Y:S01]  /*6240*/  @P5 STG.E.U16 desc[UR6][R6.64], R13 ;  /* 0x0000000d06005986 */ /* 0x0003e2000c101506 */
[----:B------:R-:W-:Y:S01]  /*6250*/  ISETP.LT.AND P5, PT, R12, UR9, !P0 ;  /* 0x000000090c007c0c */ /* 0x000fe2000c7a1270 */
[----:B--2---:R-:W-:Y:S01]  /*6260*/  VIADD R5, R2, 0x3b ;  /* 0x0000003b02057836 */ /* 0x004fe20000000000 */
[----:B------:R-:W-:Y:S01]  /*6270*/  LEA R4, P6, R8, R0, 0x1 ;  /* 0x0000000008047211 */ /* 0x000fe200078c08ff */
[----:B------:R2:W-:Y:S01]  /*6280*/  @P4 STG.E.U16 desc[UR6][R10.64], R23 ;  /* 0x000000170a004986 */ /* 0x0005e2000c101506 */
[----:B------:R-:W-:-:S02]  /*6290*/  VIADD R12, R2, 0x3c ;  /* 0x0000003c020c7836 */ /* 0x000fc40000000000 */
[----:B------:R-:W-:Y:S02]  /*62a0*/  ISETP.LT.AND P4, PT, R5, UR9, !P0 ;  /* 0x0000000905007c0c */ /* 0x000fe4000c781270 */
[-C--:B------:R-:W-:Y:S02]  /*62b0*/  LEA.HI.X.SX32 R5, R8, R3.reuse, 0x1, P6 ;  /* 0x0000000308057211 */ /* 0x080fe400030f0eff */
[CC--:B------:R-:W-:Y:S01]  /*62c0*/  LEA R8, P6, R9.reuse, R0.reuse, 0x1 ;  /* 0x0000000009087211 */ /* 0x0c0fe200078c08ff */
[----:B-1----:R-:W-:Y:S02]  /*62d0*/  VIADD R7, R9, UR8 ;  /* 0x0000000809077c36 */ /* 0x002fe40008000000 */
[----:B------:R1:W-:Y:S01]  /*62e0*/  @P3 STG.E.U16 desc[UR6][R4.64], R14 ;  /* 0x0000000e04003986 */ /* 0x0003e2000c101506 */
[----:B------:R-:W-:Y:S01]  /*62f0*/  ISETP.LT.AND P3, PT, R12, UR9, !P0 ;  /* 0x000000090c007c0c */ /* 0x000fe2000c761270 */
[----:B--2---:R-:W-:Y:S01]  /*6300*/  VIADD R11, R7, UR8 ;  /* 0x00000008070b7c36 */ /* 0x004fe20008000000 */
[----:B------:R-:W-:Y:S01]  /*6310*/  LEA.HI.X.SX32 R9, R9, R3, 0x1, P6 ;  /* 0x0000000309097211 */ /* 0x000fe200030f0eff */
[----:B------:R-:W-:Y:S01]  /*6320*/  VIADD R10, R2, 0x3d ;  /* 0x0000003d020a7836 */ /* 0x000fe20000000000 */
[----:B------:R-:W-:Y:S01]  /*6330*/  LEA R6, P6, R7, R0, 0x1 ;  /* 0x0000000007067211 */ /* 0x000fe200078c08ff */
[----:B------:R-:W-:-:S02]  /*6340*/  VIADD R12, R11, UR8 ;  /* 0x000000080b0c7c36 */ /* 0x000fc40008000000 */
[----:B0-----:R0:W-:Y:S01]  /*6350*/  @P2 STG.E.U16 desc[UR6][R8.64], R24 ;  /* 0x0000001808002986 */ /* 0x0011e2000c101506 */
[----:B------:R-:W-:Y:S01]  /*6360*/  LEA.HI.X.SX32 R7, R7, R3, 0x1, P6 ;  /* 0x0000000307077211 */ /* 0x000fe200030f0eff */
[----:B------:R-:W-:Y:S01]  /*6370*/  VIADD R13, R12, UR8 ;  /* 0x000000080c0d7c36 */ /* 0x000fe20008000000 */
[----:B------:R-:W-:Y:S01]  /*6380*/  ISETP.LT.AND P2, PT, R10, UR9, !P0 ;  /* 0x000000090a007c0c */ /* 0x000fe2000c741270 */
[----:B-1----:R-:W-:Y:S01]  /*6390*/  VIADD R14, R2, 0x3f ;  /* 0x0000003f020e7836 */ /* 0x002fe20000000000 */
[----:B------:R-:W-:Y:S01]  /*63a0*/  PRMT R5, R24, 0x7632, R5 ;  /* 0x0000763218057816 */ /* 0x000fe20000000005 */
[----:B------:R-:W-:Y:S01]  /*63b0*/  VIADD R16, R13, UR8 ;  /* 0x000000080d107c36 */ /* 0x000fe20008000000 */
[----:B------:R-:W-:-:S03]  /*63c0*/  LEA R10, P6, R11, R0, 0x1 ;  /* 0x000000000b0a7211 */ /* 0x000fc600078c08ff */
[----:B------:R1:W-:Y:S01]  /*63d0*/  @P1 STG.E.U16 desc[UR6][R6.64], R5 ;  /* 0x0000000506001986 */ /* 0x0003e2000c101506 */
[-C--:B------:R-:W-:Y:S01]  /*63e0*/  LEA R4, P1, R12, R0.reuse, 0x1 ;  /* 0x000000000c047211 */ /* 0x080fe200078208ff */
[----:B------:R-:W-:Y:S01]  /*63f0*/  VIADD R17, R16, UR8 ;  /* 0x0000000810117c36 */ /* 0x000fe20008000000 */
[-C--:B------:R-:W-:Y:S02]  /*6400*/  LEA.HI.X.SX32 R11, R11, R3.reuse, 0x1, P6 ;  /* 0x000000030b0b7211 */ /* 0x080fe400030f0eff */
[----:B0-----:R-:W-:Y:S01]  /*6410*/  LEA R8, P6, R13, R0, 0x1 ;  /* 0x000000000d087211 */ /* 0x001fe200078c08ff */
[----:B------:R-:W-:Y:S02]  /*6420*/  VIADD R18, R17, UR8 ;  /* 0x0000000811127c36 */ /* 0x000fe40008000000 */
[----:B------:R0:W-:Y:S01]  /*6430*/  @P5 STG.E.U16 desc[UR6][R10.64], R25 ;  /* 0x000000190a005986 */ /* 0x0001e2000c101506 */
[-C--:B------:R-:W-:Y:S02]  /*6440*/  LEA.HI.X.SX32 R9, R13, R3.reuse, 0x1, P6 ;  /* 0x000000030d097211 */ /* 0x080fe400030f0eff */
[----:B-1----:R-:W-:-:S02]  /*6450*/  LEA.HI.X.SX32 R5, R12, R3, 0x1, P1 ;  /* 0x000000030c057211 */ /* 0x002fc400008f0eff */
[CC--:B------:R-:W-:Y:S02]  /*6460*/  LEA R6, P1, R17.reuse, R0.reuse, 0x1 ;  /* 0x0000000011067211 */ /* 0x0c0fe400078208ff */
[----:B------:R-:W-:Y:S02]  /*6470*/  LEA R12, P6, R16, R0, 0x1 ;  /* 0x00000000100c7211 */ /* 0x000fe400078c08ff */
[-C--:B------:R-:W-:Y:S02]  /*6480*/  LEA.HI.X.SX32 R7, R17, R3.reuse, 0x1, P1 ;  /* 0x0000000311077211 */ /* 0x080fe400008f0eff */
[----:B------:R-:W-:Y:S02]  /*6490*/  ISETP.LT.AND P1, PT, R15, UR9, !P0 ;  /* 0x000000090f007c0c */ /* 0x000fe4000c721270 */
[----:B------:R-:W-:Y:S02]  /*64a0*/  ISETP.LT.AND P0, PT, R14, UR9, !P0 ;  /* 0x000000090e007c0c */ /* 0x000fe4000c701270 */
[----:B------:R-:W-:-:S02]  /*64b0*/  LEA.HI.X.SX32 R13, R16, R3, 0x1, P6 ;  /* 0x00000003100d7211 */ /* 0x000fc400030f0eff */
[----:B------:R-:W-:Y:S02]  /*64c0*/  LEA R2, P6, R18, R0, 0x1 ;  /* 0x0000000012027211 */ /* 0x000fe400078c08ff */
[----:B------:R-:W-:Y:S02]  /*64d0*/  PRMT R0, R25, 0x7632, R0 ;  /* 0x0000763219007816 */ /* 0x000fe40000000000 */
[----:B0-----:R-:W-:Y:S02]  /*64e0*/  PRMT R11, R26, 0x7632, R11 ;  /* 0x000076321a0b7816 */ /* 0x001fe4000000000b */
[----:B------:R-:W-:Y:S01]  /*64f0*/  LEA.HI.X.SX32 R3, R18, R3, 0x1, P6 ;  /* 0x0000000312037211 */ /* 0x000fe200030f0eff */
[----:B------:R0:W-:Y:S04]  /*6500*/  @P4 STG.E.U16 desc[UR6][R4.64], R0 ;  /* 0x0000000004004986 */ /* 0x0001e8000c101506 */
[----:B------:R0:W-:Y:S04]  /*6510*/  @P3 STG.E.U16 desc[UR6][R8.64], R26 ;  /* 0x0000001a08003986 */ /* 0x0001e8000c101506 */
[----:B------:R0:W-:Y:S04]  /*6520*/  @P2 STG.E.U16 desc[UR6][R12.64], R11 ;  /* 0x0000000b0c002986 */ /* 0x0001e8000c101506 */
[----:B------:R0:W-:Y:S01]  /*6530*/  @P1 STG.E.U16 desc[UR6][R6.64], R27 ;  /* 0x0000001b06001986 */ /* 0x0001e2000c101506 */
[----:B------:R-:W-:Y:S05]  /*6540*/  @!P0 EXIT ;  /* 0x000000000000894d */ /* 0x000fea0003800000 */
[----:B0-----:R-:W-:-:S05]  /*6550*/  PRMT R27, R27, 0x7632, R27 ;  /* 0x000076321b1b7816 */ /* 0x001fca000000001b */
[----:B------:R-:W-:Y:S01]  /*6560*/  STG.E.U16 desc[UR6][R2.64], R27 ;  /* 0x0000001b02007986 */ /* 0x000fe2000c101506 */
[----:B------:R-:W-:Y:S05]  /*6570*/  EXIT ;  /* 0x000000000000794d */ /* 0x000fea0003800000 */
.L_x_2:
[----:B------:R-:W-:-:S00]  /*6580*/  BRA `(.L_x_2) ;  /* 0xfffffffc00fc7947 */ /* 0x000fc0000383ffff */
[----:B------:R-:W-:-:S00]  /*6590*/  NOP ;  /* 0x0000000000007918 */ /* 0x000fc00000000000 */
        /* <DEDUP_REMOVED lines=14> */
.L_x_3:


//--------------------- .nv.shared.matmul_kernel  --------------------------
	.section	.nv.shared.matmul_kernel,"aw",@nobits
	.sectionflags	@""
	.align	16
	.zero		1024


//--------------------- .nv.shared.reserved.0     --------------------------
	.section	.nv.shared.reserved.0,"aw",@nobits
	.weak		__nv_reservedSMEM_offset_0_alias
	.size		__nv_reservedSMEM_offset_0_alias, 0, 0
	.other		__nv_reservedSMEM_offset_0_alias,@"STO_CUDA_RESERVED_SHARED STV_DEFAULT"
__nv_reservedSMEM_offset_0_alias:
	.zero		0


//--------------------- .nv.constant0.matmul_kernel --------------------------
	.section	.nv.constant0.matmul_kernel,"a",@progbits
	.sectionflags	@""
	.align	4
.nv.constant0.matmul_kernel:
	.zero		608


//--------------------- SYMBOLS --------------------------

	.type		.nv.reservedSmem.offset0,@object
	.size		.nv.reservedSmem.offset0,0x4
